def attn_fwd(
    Q,
    K,
    V,
    Out,
    Lse,
    sm_scale,
    stride_qz,
    stride_qh,
    stride_qm,
    stride_qk,
    stride_kz,
    stride_kh,
    stride_kn,
    stride_kk,
    stride_vz,
    stride_vh,
    stride_vn,
    stride_vk,
    stride_oz,
    stride_oh,
    stride_om,
    stride_ok,
    seqlen_q,
    seqlen_k,
    BLOCK_M: tl.constexpr,
    BLOCK_N: tl.constexpr,
    HEAD_DIM: tl.constexpr,
    CAUSAL: tl.constexpr,
):
    start_m = tl.program_id(0)
    off_hz = tl.program_id(1)
    q_off = off_hz * stride_qh
    k_off = off_hz * stride_kh
    v_off = off_hz * stride_vh
    offs_m = start_m * BLOCK_M + tl.arange(0, BLOCK_M)
    offs_d = tl.arange(0, HEAD_DIM)
    offs_n = tl.arange(0, BLOCK_N)
    q_ptrs = Q + q_off + offs_m[:, None] * stride_qm + offs_d[None, :] * stride_qk
    k_ptrs = K + k_off + offs_d[:, None] * stride_kk + offs_n[None, :] * stride_kn
    v_ptrs = V + v_off + offs_n[:, None] * stride_vn + offs_d[None, :] * stride_vk
    m_i = tl.full([BLOCK_M], float("-inf"), dtype=tl.float32)
    l_i = tl.zeros([BLOCK_M], dtype=tl.float32) + 1.0
    acc = tl.zeros([BLOCK_M, HEAD_DIM], dtype=tl.float32)
    q = tl.load(q_ptrs)
    acc, l_i, m_i = _attn_fwd_inner(
        acc,
        l_i,
        m_i,
        q,
        k_ptrs,
        v_ptrs,
        sm_scale,
        stride_kn,
        stride_vn,
        start_m,
        seqlen_k,
        BLOCK_M,
        BLOCK_N,
        HEAD_DIM,
        CAUSAL,
    )
    acc = acc / l_i[:, None]
    lse = m_i + tl.math.log2(l_i) / 1.4426950408889634
    o_ptrs = (
        Out
        + off_hz * stride_oh
        + offs_m[:, None] * stride_om
        + offs_d[None, :] * stride_ok
    )
    tl.store(o_ptrs, acc.to(Out.dtype.element_ty))
    tl.store(Lse + off_hz * seqlen_q + offs_m, lse)

# config = {"BLOCK_M": 64, "BLOCK_N": 64, "HEAD_DIM": 32, "arch": "sm_80", "causal": false, "dtype": "bf16", "num_stages": 2, "num_warps": 4}
# arch = sm_80


// ===== COMPILED SASS (sm_80) =====

	.target	sm_80

	.elftype	@"ET_EXEC"


//--------------------- .note.nv.tkinfo           --------------------------
	.section	.note.nv.tkinfo,"",@"SHT_NOTE"
	.sectionflags	@"SHF_NOTE_NV_TKINFO"
	.tkinfo
        /*0018*/ 	.word	0x00000002
        /*0030*/ 	.string	""
        /*0030*/ 	.string	"ptxas"
        /*0030*/ 	.string	"Cuda compilation tools, release 13.0, V13.0.88"
        /*0030*/ 	.string	"Build cuda_13.0.r13.0/compiler.36424714_0"
        /*0030*/ 	.string	"-v  -suppress-debug-info  -lineinfo  -arch sm_80 "



//--------------------- .note.nv.cuinfo           --------------------------
	.section	.note.nv.cuinfo,"",@"SHT_NOTE"
	.sectionflags	@"SHF_NOTE_NV_CUINFO"
        /*0018*/ 	.short	0x0002
        /*001a*/ 	.short	0x0050
        /*001c*/ 	.short	0x0082
	.zero		2


//--------------------- .nv.info                  --------------------------
	.section	.nv.info,"",@"SHT_CUDA_INFO"
	.align	4


	//----- nvinfo : EIATTR_REGCOUNT
	.align		4
        /*0000*/ 	.byte	0x04, 0x2f
        /*0002*/ 	.short	(.L_2 - .L_1)
	.align		4
.L_1:
        /*0004*/ 	.word	index@(attn_fwd)
        /*0008*/ 	.word	0x000000a8


	//----- nvinfo : EIATTR_FRAME_SIZE
	.align		4
.L_2:
        /*000c*/ 	.byte	0x04, 0x11
        /*000e*/ 	.short	(.L_4 - .L_3)
	.align		4
.L_3:
        /*0010*/ 	.word	index@(attn_fwd)
        /*0014*/ 	.word	0x00000000


	//----- nvinfo : EIATTR_MIN_STACK_SIZE
	.align		4
.L_4:
        /*0018*/ 	.byte	0x04, 0x12
        /*001a*/ 	.short	(.L_6 - .L_5)
	.align		4
.L_5:
        /*001c*/ 	.word	index@(attn_fwd)
        /*0020*/ 	.word	0x00000000
.L_6:


//--------------------- .nv.info.attn_fwd         --------------------------
	.section	.nv.info.attn_fwd,"",@"SHT_CUDA_INFO"
	.sectionflags	@""
	.align	4


	//----- nvinfo : EIATTR_CUDA_API_VERSION
	.align		4
        /*0000*/ 	.byte	0x04, 0x37
        /*0002*/ 	.short	(.L_8 - .L_7)
.L_7:
        /*0004*/ 	.word	0x00000082


	//----- nvinfo : EIATTR_SW2861232_WAR
	.align		4
.L_8:
        /*0008*/ 	.byte	0x01, 0x35
	.zero		2


	//----- nvinfo : EIATTR_PARAM_CBANK
	.align		4
        /*000c*/ 	.byte	0x04, 0x0a
        /*000e*/ 	.short	(.L_10 - .L_9)
	.align		4
.L_9:
        /*0010*/ 	.word	index@(.nv.constant0.attn_fwd)
        /*0014*/ 	.short	0x0160
        /*0016*/ 	.short	0x0088


	//----- nvinfo : EIATTR_CBANK_PARAM_SIZE
	.align		4
.L_10:
        /*0018*/ 	.byte	0x03, 0x19
        /*001a*/ 	.short	0x0088


	//----- nvinfo : EIATTR_KPARAM_INFO
	.align		4
        /*001c*/ 	.byte	0x04, 0x17
        /*001e*/ 	.short	(.L_12 - .L_11)
.L_11:
        /*0020*/ 	.word	0x00000000
        /*0024*/ 	.short	0x0019
        /*0026*/ 	.short	0x0080
        /*0028*/ 	.byte	0x00, 0xf4, 0x21, 0x00


	//----- nvinfo : EIATTR_KPARAM_INFO
	.align		4
.L_12:
        /*002c*/ 	.byte	0x04, 0x17
        /*002e*/ 	.short	(.L_14 - .L_13)
.L_13:
        /*0030*/ 	.word	0x00000000
        /*0034*/ 	.short	0x0018
        /*0036*/ 	.short	0x0078
        /*0038*/ 	.byte	0x00, 0xf4, 0x21, 0x00


	//----- nvinfo : EIATTR_KPARAM_INFO
	.align		4
.L_14:
        /*003c*/ 	.byte	0x04, 0x17
        /*003e*/ 	.short	(.L_16 - .L_15)
.L_15:
        /*0040*/ 	.word	0x00000000
        /*0044*/ 	.short	0x0017
        /*0046*/ 	.short	0x0070
        /*0048*/ 	.byte	0x00, 0xf0, 0x11, 0x00


	//----- nvinfo : EIATTR_KPARAM_INFO
	.align		4
.L_16:
        /*004c*/ 	.byte	0x04, 0x17
        /*004e*/ 	.short	(.L_18 - .L_17)
.L_17:
        /*0050*/ 	.word	0x00000000
        /*0054*/ 	.short	0x0016
        /*0056*/ 	.short	0x006c
        /*0058*/ 	.byte	0x00, 0xf0, 0x11, 0x00


	//----- nvinfo : EIATTR_KPARAM_INFO
	.align		4
.L_18:
        /*005c*/ 	.byte	0x04, 0x17
        /*005e*/ 	.short	(.L_20 - .L_19)
.L_19:
        /*0060*/ 	.word	0x00000000
        /*0064*/ 	.short	0x0015
        /*0066*/ 	.short	0x0068
        /*0068*/ 	.byte	0x00, 0xf0, 0x11, 0x00


	//----- nvinfo : EIATTR_KPARAM_INFO
	.align		4
.L_20:
        /*006c*/ 	.byte	0x04, 0x17
        /*006e*/ 	.short	(.L_22 - .L_21)
.L_21:
        /*0070*/ 	.word	0x00000000
        /*0074*/ 	.short	0x0014
        /*0076*/ 	.short	0x0064
        /*0078*/ 	.byte	0x00, 0xf0, 0x11, 0x00


	//----- nvinfo : EIATTR_KPARAM_INFO
	.align		4
.L_22:
        /*007c*/ 	.byte	0x04, 0x17
        /*007e*/ 	.short	(.L_24 - .L_23)
.L_23:
        /*0080*/ 	.word	0x00000000
        /*0084*/ 	.short	0x0013
        /*0086*/ 	.short	0x0060
        /*0088*/ 	.byte	0x00, 0xf0, 0x11, 0x00


	//----- nvinfo : EIATTR_KPARAM_INFO
	.align		4
.L_24:
        /*008c*/ 	.byte	0x04, 0x17
        /*008e*/ 	.short	(.L_26 - .L_25)
.L_25:
        /*0090*/ 	.word	0x00000000
        /*0094*/ 	.short	0x0012
        /*0096*/ 	.short	0x005c
        /*0098*/ 	.byte	0x00, 0xf0, 0x11, 0x00


	//----- nvinfo : EIATTR_KPARAM_INFO
	.align		4
.L_26:
        /*009c*/ 	.byte	0x04, 0x17
        /*009e*/ 	.short	(.L_28 - .L_27)
.L_27:
        /*00a0*/ 	.word	0x00000000
        /*00a4*/ 	.short	0x0011
        /*00a6*/ 	.short	0x0058
        /*00a8*/ 	.byte	0x00, 0xf0, 0x11, 0x00


	//----- nvinfo : EIATTR_KPARAM_INFO
	.align		4
.L_28:
        /*00ac*/ 	.byte	0x04, 0x17
        /*00ae*/ 	.short	(.L_30 - .L_29)
.L_29:
        /*00b0*/ 	.word	0x00000000
        /*00b4*/ 	.short	0x0010
        /*00b6*/ 	.short	0x0054
        /*00b8*/ 	.byte	0x00, 0xf0, 0x11, 0x00


	//----- nvinfo : EIATTR_KPARAM_INFO
	.align		4
.L_30:
        /*00bc*/ 	.byte	0x04, 0x17
        /*00be*/ 	.short	(.L_32 - .L_31)
.L_31:
        /*00c0*/ 	.word	0x00000000
        /*00c4*/ 	.short	0x000f
        /*00c6*/ 	.short	0x0050
        /*00c8*/ 	.byte	0x00, 0xf0, 0x11, 0x00


	//----- nvinfo : EIATTR_KPARAM_INFO
	.align		4
.L_32:
        /*00cc*/ 	.byte	0x04, 0x17
        /*00ce*/ 	.short	(.L_34 - .L_33)
.L_33:
        /*00d0*/ 	.word	0x00000000
        /*00d4*/ 	.short	0x000e
        /*00d6*/ 	.short	0x004c
        /*00d8*/ 	.byte	0x00, 0xf0, 0x11, 0x00


	//----- nvinfo : EIATTR_KPARAM_INFO
	.align		4
.L_34:
        /*00dc*/ 	.byte	0x04, 0x17
        /*00de*/ 	.short	(.L_36 - .L_35)
.L_35:
        /*00e0*/ 	.word	0x00000000
        /*00e4*/ 	.short	0x000d
        /*00e6*/ 	.short	0x0048
        /*00e8*/ 	.byte	0x00, 0xf0, 0x11, 0x00


	//----- nvinfo : EIATTR_KPARAM_INFO
	.align		4
.L_36:
        /*00ec*/ 	.byte	0x04, 0x17
        /*00ee*/ 	.short	(.L_38 - .L_37)
.L_37:
        /*00f0*/ 	.word	0x00000000
        /*00f4*/ 	.short	0x000c
        /*00f6*/ 	.short	0x0044
        /*00f8*/ 	.byte	0x00, 0xf0, 0x11, 0x00


	//----- nvinfo : EIATTR_KPARAM_INFO
	.align		4
.L_38:
        /*00fc*/ 	.byte	0x04, 0x17
        /*00fe*/ 	.short	(.L_40 - .L_39)
.L_39:
        /*0100*/ 	.word	0x00000000
        /*0104*/ 	.short	0x000b
        /*0106*/ 	.short	0x0040
        /*0108*/ 	.byte	0x00, 0xf0, 0x11, 0x00


	//----- nvinfo : EIATTR_KPARAM_INFO
	.align		4
.L_40:
        /*010c*/ 	.byte	0x04, 0x17
        /*010e*/ 	.short	(.L_42 - .L_41)
.L_41:
        /*0110*/ 	.word	0x00000000
        /*0114*/ 	.short	0x000a
        /*0116*/ 	.short	0x003c
        /*0118*/ 	.byte	0x00, 0xf0, 0x11, 0x00


	//----- nvinfo : EIATTR_KPARAM_INFO
	.align		4
.L_42:
        /*011c*/ 	.byte	0x04, 0x17
        /*011e*/ 	.short	(.L_44 - .L_43)
.L_43:
        /*0120*/ 	.word	0x00000000
        /*0124*/ 	.short	0x0009
        /*0126*/ 	.short	0x0038
        /*0128*/ 	.byte	0x00, 0xf0, 0x11, 0x00


	//----- nvinfo : EIATTR_KPARAM_INFO
	.align		4
.L_44:
        /*012c*/ 	.byte	0x04, 0x17
        /*012e*/ 	.short	(.L_46 - .L_45)
.L_45:
        /*0130*/ 	.word	0x00000000
        /*0134*/ 	.short	0x0008
        /*0136*/ 	.short	0x0034
        /*0138*/ 	.byte	0x00, 0xf0, 0x11, 0x00


	//----- nvinfo : EIATTR_KPARAM_INFO
	.align		4
.L_46:
        /*013c*/ 	.byte	0x04, 0x17
        /*013e*/ 	.short	(.L_48 - .L_47)
.L_47:
        /*0140*/ 	.word	0x00000000
        /*0144*/ 	.short	0x0007
        /*0146*/ 	.short	0x0030
        /*0148*/ 	.byte	0x00, 0xf0, 0x11, 0x00


	//----- nvinfo : EIATTR_KPARAM_INFO
	.align		4
.L_48:
        /*014c*/ 	.byte	0x04, 0x17
        /*014e*/ 	.short	(.L_50 - .L_49)
.L_49:
        /*0150*/ 	.word	0x00000000
        /*0154*/ 	.short	0x0006
        /*0156*/ 	.short	0x002c
        /*0158*/ 	.byte	0x00, 0xf0, 0x11, 0x00


	//----- nvinfo : EIATTR_KPARAM_INFO
	.align		4
.L_50:
        /*015c*/ 	.byte	0x04, 0x17
        /*015e*/ 	.short	(.L_52 - .L_51)
.L_51:
        /*0160*/ 	.word	0x00000000
        /*0164*/ 	.short	0x0005
        /*0166*/ 	.short	0x0028
        /*0168*/ 	.byte	0x00, 0xf0, 0x11, 0x00


	//----- nvinfo : EIATTR_KPARAM_INFO
	.align		4
.L_52:
        /*016c*/ 	.byte	0x04, 0x17
        /*016e*/ 	.short	(.L_54 - .L_53)
.L_53:
        /*0170*/ 	.word	0x00000000
        /*0174*/ 	.short	0x0004
        /*0176*/ 	.short	0x0020
        /*0178*/ 	.byte	0x00, 0xf4, 0x21, 0x00


	//----- nvinfo : EIATTR_KPARAM_INFO
	.align		4
.L_54:
        /*017c*/ 	.byte	0x04, 0x17
        /*017e*/ 	.short	(.L_56 - .L_55)
.L_55:
        /*0180*/ 	.word	0x00000000
        /*0184*/ 	.short	0x0003
        /*0186*/ 	.short	0x0018
        /*0188*/ 	.byte	0x00, 0xf4, 0x21, 0x00


	//----- nvinfo : EIATTR_KPARAM_INFO
	.align		4
.L_56:
        /*018c*/ 	.byte	0x04, 0x17
        /*018e*/ 	.short	(.L_58 - .L_57)
.L_57:
        /*0190*/ 	.word	0x00000000
        /*0194*/ 	.short	0x0002
        /*0196*/ 	.short	0x0010
        /*0198*/ 	.byte	0x00, 0xf4, 0x21, 0x00


	//----- nvinfo : EIATTR_KPARAM_INFO
	.align		4
.L_58:
        /*019c*/ 	.byte	0x04, 0x17
        /*019e*/ 	.short	(.L_60 - .L_59)
.L_59:
        /*01a0*/ 	.word	0x00000000
        /*01a4*/ 	.short	0x0001
        /*01a6*/ 	.short	0x0008
        /*01a8*/ 	.byte	0x00, 0xf4, 0x21, 0x00


	//----- nvinfo : EIATTR_KPARAM_INFO
	.align		4
.L_60:
        /*01ac*/ 	.byte	0x04, 0x17
        /*01ae*/ 	.short	(.L_62 - .L_61)
.L_61:
        /*01b0*/ 	.word	0x00000000
        /*01b4*/ 	.short	0x0000
        /*01b6*/ 	.short	0x0000
        /*01b8*/ 	.byte	0x00, 0xf4, 0x21, 0x00


	//----- nvinfo : EIATTR_MAXREG_COUNT
	.align		4
.L_62:
        /*01bc*/ 	.byte	0x03, 0x1b
        /*01be*/ 	.short	0x00ff


	//----- nvinfo : EIATTR_NUM_BARRIERS
	.align		4
        /*01c0*/ 	.byte	0x02, 0x4c
        /*01c2*/ 	.byte	0x01
	.zero		1


	//----- nvinfo : EIATTR_MERCURY_ISA_VERSION
	.align		4
        /*01c4*/ 	.byte	0x03, 0x5f
        /*01c6*/ 	.short	0x0000


	//----- nvinfo : EIATTR_COOP_GROUP_MASK_REGIDS
	.align		4
        /*01c8*/ 	.byte	0x04, 0x29
        /*01ca*/ 	.short	(.L_64 - .L_63)


	//   ....[0]....
.L_63:
        /*01cc*/ 	.word	0xffffffff


	//   ....[1]....
        /*01d0*/ 	.word	0xffffffff


	//   ....[2]....
        /*01d4*/ 	.word	0xffffffff


	//   ....[3]....
        /*01d8*/ 	.word	0xffffffff


	//   ....[4]....
        /*01dc*/ 	.word	0xffffffff


	//   ....[5]....
        /*01e0*/ 	.word	0xffffffff


	//   ....[6]....
        /*01e4*/ 	.word	0xffffffff


	//   ....[7]....
        /*01e8*/ 	.word	0xffffffff


	//----- nvinfo : EIATTR_COOP_GROUP_INSTR_OFFSETS
	.align		4
.L_64:
        /*01ec*/ 	.byte	0x04, 0x28
        /*01ee*/ 	.short	(.L_66 - .L_65)


	//   ....[0]....
.L_65:
        /*01f0*/ 	.word	0x000019d0


	//   ....[1]....
        /*01f4*/ 	.word	0x00001a90


	//   ....[2]....
        /*01f8*/ 	.word	0x00001ba0


	//   ....[3]....
        /*01fc*/ 	.word	0x00001c20


	//   ....[4]....
        /*0200*/ 	.word	0x000027c0


	//   ....[5]....
        /*0204*/ 	.word	0x000027d0


	//   ....[6]....
        /*0208*/ 	.word	0x00002860


	//   ....[7]....
        /*020c*/ 	.word	0x00002870


	//----- nvinfo : EIATTR_EXIT_INSTR_OFFSETS
	.align		4
.L_66:
        /*0210*/ 	.byte	0x04, 0x1c
        /*0212*/ 	.short	(.L_68 - .L_67)


	//   ....[0]....
.L_67:
        /*0214*/ 	.word	0x00003930


	//   ....[1]....
        /*0218*/ 	.word	0x000039d0


	//----- nvinfo : EIATTR_REQNTID
	.align		4
.L_68:
        /*021c*/ 	.byte	0x04, 0x10
        /*021e*/ 	.short	(.L_70 - .L_69)
.L_69:
        /*0220*/ 	.word	0x00000080
        /*0224*/ 	.word	0x00000001
        /*0228*/ 	.word	0x00000001
.L_70:


//--------------------- .nv.callgraph             --------------------------
	.section	.nv.callgraph,"",@"SHT_CUDA_CALLGRAPH"
	.align	4
	.sectionentsize	8
	.align		4
        /*0000*/ 	.word	0x00000000
	.align		4
        /*0004*/ 	.word	0xffffffff
	.align		4
        /*0008*/ 	.word	0x00000000
	.align		4
        /*000c*/ 	.word	0xfffffffe
	.align		4
        /*0010*/ 	.word	0x00000000
	.align		4
        /*0014*/ 	.word	0xfffffffd
	.align		4
        /*0018*/ 	.word	0x00000000
	.align		4
        /*001c*/ 	.word	0xfffffffc


//--------------------- .nv.rel.action            --------------------------
	.section	.nv.rel.action,"",@"SHT_CUDA_RELOCINFO"
	.align	8
	.sectionentsize	8
        /*0000*/ 	.byte	0x73, 0x00, 0x00, 0x00, 0x00, 0x00, 0x00, 0x00, 0x00, 0x00, 0x00, 0x11, 0x25, 0x00, 0x05, 0x36


//--------------------- .nv.constant4             --------------------------
	.section	.nv.constant4,"a",@progbits
	.align	8
	.align		8
.nv.constant4:
        /*0000*/ 	.dword	_$_str


//--------------------- .nv.constant0.attn_fwd    --------------------------
	.section	.nv.constant0.attn_fwd,"a",@progbits
	.sectionflags	@""
	.align	4
.nv.constant0.attn_fwd:
	.zero		488


//--------------------- .text.attn_fwd            --------------------------
	.section	.text.attn_fwd,"ax",@progbits
	.sectioninfo	@"SHI_REGISTERS=168"
	.align	128
        .global         attn_fwd
        .type           attn_fwd,@function
        .size           attn_fwd,(.L_x_3 - attn_fwd)
        .other          attn_fwd,@"STO_CUDA_ENTRY STV_DEFAULT"
attn_fwd:
.text.attn_fwd:
[----:B------:R-:W-:Y:S02]  /*0000*/  MOV R1, c[0x0][0x28] ;  /* 0x00000a0000017a02 */ /* 0x000fe40000000f00 */
[----:B------:R-:W0:Y:S01]  /*0010*/  S2R R161, SR_TID.X ;  /* 0x0000000000a17919 */ /* 0x000e220000002100 */
[----:B------:R-:W-:Y:S01]  /*0020*/  MOV R37, c[0x0][0x198] ;  /* 0x0000660000257a02 */ /* 0x000fe20000000f00 */
[----:B------:R-:W-:Y:S02]  /*0030*/  ULDC.64 UR4, c[0x0][0x118] ;  /* 0x0000460000047ab9 */ /* 0x000fe40000000a00 */
[----:B------:R-:W1:Y:S04]  /*0040*/  S2R R157, SR_CTAID.X ;  /* 0x00000000009d7919 */ /* 0x000e680000002500 */
[----:B------:R-:W2:Y:S01]  /*0050*/  S2R R164, SR_CTAID.Y ;  /* 0x0000000000a47919 */ /* 0x000ea20000002600 */
[----:B0-----:R-:W-:Y:S02]  /*0060*/  LOP3.LUT R16, R161, 0x3f, RZ, 0xc0, !PT ;  /* 0x0000003fa1107812 */ /* 0x001fe400078ec0ff */
[----:B------:R-:W-:-:S03]  /*0070*/  SHF.R.U32.HI R160, RZ, 0x6, R161 ;  /* 0x00000006ffa07819 */ /* 0x000fc600000116a1 */
[----:B-1----:R-:W-:Y:S01]  /*0080*/  IMAD R157, R157, 0x40, R16 ;  /* 0x000000409d9d7824 */ /* 0x002fe200078e0210 */
[----:B------:R-:W-:Y:S01]  /*0090*/  SGXT.U32 R160, R160, 0x1 ;  /* 0x00000001a0a0781a */ /* 0x000fe20000000000 */
[----:B--2---:R-:W-:Y:S02]  /*00a0*/  IMAD R0, R164, c[0x0][0x190], RZ ;  /* 0x00006400a4007a24 */ /* 0x004fe400078e02ff */
[----:B------:R-:W-:Y:S02]  /*00b0*/  IMAD R3, R157, c[0x0][0x194], RZ ;  /* 0x000065009d037a24 */ /* 0x000fe400078e02ff */
[----:B------:R-:W-:Y:S02]  /*00c0*/  IMAD.SHL.U32 R2, R0, 0x2, RZ ;  /* 0x0000000200027824 */ /* 0x000fe400078e00ff */
[----:B------:R-:W-:Y:S01]  /*00d0*/  IMAD R6, R160, c[0x0][0x198], RZ ;  /* 0x00006600a0067a24 */ /* 0x000fe200078e02ff */
[----:B------:R-:W-:Y:S01]  /*00e0*/  SHF.L.U32 R5, R3, 0x1, RZ ;  /* 0x0000000103057819 */ /* 0x000fe200000006ff */
[----:B------:R-:W-:-:S03]  /*00f0*/  IMAD.HI R0, R0, 0x2, RZ ;  /* 0x0000000200007827 */ /* 0x000fc600078e02ff */
[----:B------:R-:W-:Y:S01]  /*0100*/  IADD3 R33, P0, P1, R5, c[0x0][0x160], R2 ;  /* 0x0000580005217a10 */ /* 0x000fe2000791e002 */
[----:B------:R-:W-:-:S04]  /*0110*/  IMAD.HI R3, R3, 0x2, RZ ;  /* 0x0000000203037827 */ /* 0x000fc800078e02ff */
[----:B------:R-:W-:Y:S01]  /*0120*/  IMAD R5, R37, 0x2, R6 ;  /* 0x0000000225057824 */ /* 0x000fe200078e0206 */
[----:B------:R-:W-:Y:S02]  /*0130*/  IADD3.X R35, R3, c[0x0][0x164], R0, P0, P1 ;  /* 0x0000590003237a10 */ /* 0x000fe400007e2400 */
[C---:B------:R-:W-:Y:S02]  /*0140*/  LEA R2, P0, R6.reuse, R33, 0x1 ;  /* 0x0000002106027211 */ /* 0x040fe400078008ff */
[C---:B------:R-:W-:Y:S02]  /*0150*/  LEA R0, R37.reuse, R5, 0x1 ;  /* 0x0000000525007211 */ /* 0x040fe400078e08ff */
[----:B------:R-:W-:Y:S02]  /*0160*/  LEA.HI.X.SX32 R3, R6, R35, 0x1, P0 ;  /* 0x0000002306037211 */ /* 0x000fe400000f0eff */
[CC--:B------:R-:W-:Y:S01]  /*0170*/  LEA R6, P0, R0.reuse, R33.reuse, 0x1 ;  /* 0x0000002100067211 */ /* 0x0c0fe200078008ff */
[----:B------:R-:W-:Y:S01]  /*0180*/  IMAD R9, R37, 0x2, R0 ;  /* 0x0000000225097824 */ /* 0x000fe200078e0200 */
[----:B------:R-:W-:Y:S01]  /*0190*/  LEA R4, P1, R5, R33, 0x1 ;  /* 0x0000002105047211 */ /* 0x000fe200078208ff */
[----:B------:R0:W2:Y:S01]  /*01a0*/  LDG.E.U16 R19, [R2.64] ;  /* 0x0000000402137981 */ /* 0x0000a2000c1e1500 */
[----:B------:R-:W-:-:S02]  /*01b0*/  LEA.HI.X.SX32 R7, R0, R35, 0x1, P0 ;  /* 0x0000002300077211 */ /* 0x000fc400000f0eff */
[----:B------:R-:W-:Y:S02]  /*01c0*/  LEA R0, R37, R9, 0x1 ;  /* 0x0000000925007211 */ /* 0x000fe400078e08ff */
[----:B------:R-:W-:Y:S01]  /*01d0*/  LEA.HI.X.SX32 R5, R5, R35, 0x1, P1 ;  /* 0x0000002305057211 */ /* 0x000fe200008f0eff */
[----:B------:R1:W3:Y:S01]  /*01e0*/  LDG.E.U16 R23, [R6.64] ;  /* 0x0000000406177981 */ /* 0x0002e2000c1e1500 */
[CC--:B------:R-:W-:Y:S01]  /*01f0*/  LEA R10, P1, R0.reuse, R33.reuse, 0x1 ;  /* 0x00000021000a7211 */ /* 0x0c0fe200078208ff */
[----:B------:R-:W-:Y:S01]  /*0200*/  IMAD R12, R37, 0x2, R0 ;  /* 0x00000002250c7824 */ /* 0x000fe200078e0200 */
[----:B------:R-:W-:Y:S01]  /*0210*/  LEA R8, P0, R9, R33, 0x1 ;  /* 0x0000002109087211 */ /* 0x000fe200078008ff */
[----:B------:R4:W5:Y:S01]  /*0220*/  LDG.E.U16 R21, [R4.64] ;  /* 0x0000000404157981 */ /* 0x000962000c1e1500 */
[----:B------:R-:W-:Y:S02]  /*0230*/  LEA.HI.X.SX32 R11, R0, R35, 0x1, P1 ;  /* 0x00000023000b7211 */ /* 0x000fe400008f0eff */
[----:B------:R-:W-:-:S02]  /*0240*/  LEA R0, R37, R12, 0x1 ;  /* 0x0000000c25007211 */ /* 0x000fc400078e08ff */
[----:B------:R-:W-:Y:S01]  /*0250*/  LEA.HI.X.SX32 R9, R9, R35, 0x1, P0 ;  /* 0x0000002309097211 */ /* 0x000fe200000f0eff */
[----:B------:R1:W3:Y:S01]  /*0260*/  LDG.E.U16 R25, [R10.64] ;  /* 0x000000040a197981 */ /* 0x0002e2000c1e1500 */
[C---:B0-----:R-:W-:Y:S01]  /*0270*/  LEA R2, P0, R12.reuse, R33, 0x1 ;  /* 0x000000210c027211 */ /* 0x041fe200078008ff */
[C---:B------:R-:W-:Y:S02]  /*0280*/  IMAD R13, R37.reuse, 0x2, R0 ;  /* 0x00000002250d7824 */ /* 0x040fe400078e0200 */
[----:B------:R0:W5:Y:S01]  /*0290*/  LDG.E.U16 R20, [R8.64] ;  /* 0x0000000408147981 */ /* 0x000162000c1e1500 */
[----:B------:R-:W-:Y:S02]  /*02a0*/  LEA.HI.X.SX32 R3, R12, R35, 0x1, P0 ;  /* 0x000000230c037211 */ /* 0x000fe400000f0eff */
[C---:B----4-:R-:W-:Y:S02]  /*02b0*/  LEA R4, P0, R0.reuse, R33, 0x1 ;  /* 0x0000002100047211 */ /* 0x050fe400078008ff */
[----:B------:R-:W-:Y:S01]  /*02c0*/  LEA R12, R37, R13, 0x1 ;  /* 0x0000000d250c7211 */ /* 0x000fe200078e08ff */
[----:B------:R4:W5:Y:S01]  /*02d0*/  LDG.E.U16 R27, [R2.64] ;  /* 0x00000004021b7981 */ /* 0x000962000c1e1500 */
[----:B------:R-:W-:-:S03]  /*02e0*/  LEA.HI.X.SX32 R5, R0, R35, 0x1, P0 ;  /* 0x0000002300057211 */ /* 0x000fc600000f0eff */
[----:B------:R-:W-:Y:S01]  /*02f0*/  IMAD R0, R37, 0x2, R12 ;  /* 0x0000000225007824 */ /* 0x000fe200078e020c */
[----:B-1----:R-:W-:Y:S01]  /*0300*/  LEA R6, P0, R13, R33, 0x1 ;  /* 0x000000210d067211 */ /* 0x002fe200078008ff */
[----:B------:R1:W5:Y:S03]  /*0310*/  LDG.E.U16 R29, [R4.64] ;  /* 0x00000004041d7981 */ /* 0x000366000c1e1500 */
[----:B------:R-:W-:-:S05]  /*0320*/  LEA R17, R37, R0, 0x1 ;  /* 0x0000000025117211 */ /* 0x000fca00078e08ff */
[----:B------:R-:W-:Y:S01]  /*0330*/  IMAD R18, R37, 0x2, R17 ;  /* 0x0000000225127824 */ /* 0x000fe200078e0211 */
[----:B------:R-:W-:Y:S02]  /*0340*/  LEA.HI.X.SX32 R7, R13, R35, 0x1, P0 ;  /* 0x000000230d077211 */ /* 0x000fe400000f0eff */
[C---:B------:R-:W-:Y:S02]  /*0350*/  LEA R10, P0, R0.reuse, R33, 0x1 ;  /* 0x00000021000a7211 */ /* 0x040fe400078008ff */
[C---:B------:R-:W-:Y:S01]  /*0360*/  LEA R13, R37.reuse, R18, 0x1 ;  /* 0x00000012250d7211 */ /* 0x040fe200078e08ff */
[----:B------:R1:W5:Y:S01]  /*0370*/  LDG.E.U16 R22, [R6.64] ;  /* 0x0000000406167981 */ /* 0x000362000c1e1500 */
[----:B------:R-:W-:Y:S02]  /*0380*/  LEA.HI.X.SX32 R11, R0, R35, 0x1, P0 ;  /* 0x00000023000b7211 */ /* 0x000fe400000f0eff */
[----:B0-----:R-:W-:Y:S01]  /*0390*/  LEA R8, P1, R12, R33, 0x1 ;  /* 0x000000210c087211 */ /* 0x001fe200078208ff */
[----:B------:R-:W-:-:S03]  /*03a0*/  IMAD R0, R37, 0x2, R13 ;  /* 0x0000000225007824 */ /* 0x000fc600078e020d */
[----:B------:R-:W-:Y:S01]  /*03b0*/  LEA.HI.X.SX32 R9, R12, R35, 0x1, P1 ;  /* 0x000000230c097211 */ /* 0x000fe200008f0eff */
[----:B------:R0:W5:Y:S01]  /*03c0*/  LDG.E.U16 R11, [R10.64] ;  /* 0x000000040a0b7981 */ /* 0x000162000c1e1500 */
[-C--:B------:R-:W-:Y:S02]  /*03d0*/  LEA R12, P0, R13, R33.reuse, 0x1 ;  /* 0x000000210d0c7211 */ /* 0x080fe400078008ff */
[C---:B------:R-:W-:Y:S01]  /*03e0*/  LEA R14, P1, R0.reuse, R33, 0x1 ;  /* 0x00000021000e7211 */ /* 0x040fe200078208ff */
[----:B------:R0:W5:Y:S01]  /*03f0*/  LDG.E.U16 R31, [R8.64] ;  /* 0x00000004081f7981 */ /* 0x000162000c1e1500 */
[----:B-1----:R-:W-:Y:S02]  /*0400*/  LEA R5, R37, R0, 0x1 ;  /* 0x0000000025057211 */ /* 0x002fe400078e08ff */
[-C--:B------:R-:W-:Y:S02]  /*0410*/  LEA.HI.X.SX32 R13, R13, R35.reuse, 0x1, P0 ;  /* 0x000000230d0d7211 */ /* 0x080fe400000f0eff */
[----:B------:R-:W-:Y:S01]  /*0420*/  LEA.HI.X.SX32 R15, R0, R35, 0x1, P1 ;  /* 0x00000023000f7211 */ /* 0x000fe200008f0eff */
[----:B------:R-:W-:Y:S01]  /*0430*/  IMAD R0, R37, 0x2, R5 ;  /* 0x0000000225007824 */ /* 0x000fe200078e0205 */
[----:B----4-:R-:W-:-:S02]  /*0440*/  LEA R2, P0, R17, R33, 0x1 ;  /* 0x0000002111027211 */ /* 0x010fc400078008ff */
[----:B------:R-:W-:Y:S01]  /*0450*/  LEA R6, P1, R5, R33, 0x1 ;  /* 0x0000002105067211 */ /* 0x000fe200078208ff */
[----:B------:R-:W4:Y:S01]  /*0460*/  LDG.E.U16 R13, [R12.64] ;  /* 0x000000040c0d7981 */ /* 0x000f22000c1e1500 */
[-C--:B------:R-:W-:Y:S02]  /*0470*/  LEA.HI.X.SX32 R3, R17, R35.reuse, 0x1, P0 ;  /* 0x0000002311037211 */ /* 0x080fe400000f0eff */
[----:B------:R-:W-:Y:S01]  /*0480*/  LEA.HI.X.SX32 R7, R5, R35, 0x1, P1 ;  /* 0x0000002305077211 */ /* 0x000fe200008f0eff */
[----:B------:R-:W4:Y:S01]  /*0490*/  LDG.E.U16 R15, [R14.64] ;  /* 0x000000040e0f7981 */ /* 0x000f22000c1e1500 */
[-C--:B------:R-:W-:Y:S02]  /*04a0*/  LEA R4, P0, R18, R33.reuse, 0x1 ;  /* 0x0000002112047211 */ /* 0x080fe400078008ff */
[----:B0-----:R-:W-:Y:S01]  /*04b0*/  LEA R8, P1, R0, R33, 0x1 ;  /* 0x0000002100087211 */ /* 0x001fe200078208ff */
[----:B------:R-:W4:Y:S01]  /*04c0*/  LDG.E.U16 R3, [R2.64] ;  /* 0x0000000402037981 */ /* 0x000f22000c1e1500 */
[----:B------:R-:W-:-:S02]  /*04d0*/  LEA.HI.X.SX32 R5, R18, R35, 0x1, P0 ;  /* 0x0000002312057211 */ /* 0x000fc400000f0eff */
[----:B------:R-:W-:Y:S01]  /*04e0*/  LEA.HI.X.SX32 R9, R0, R35, 0x1, P1 ;  /* 0x0000002300097211 */ /* 0x000fe200008f0eff */
[----:B------:R-:W4:Y:S04]  /*04f0*/  LDG.E.U16 R7, [R6.64] ;  /* 0x0000000406077981 */ /* 0x000f28000c1e1500 */
[----:B------:R-:W4:Y:S04]  /*0500*/  LDG.E.U16 R4, [R4.64] ;  /* 0x0000000404047981 */ /* 0x000f28000c1e1500 */
[----:B------:R0:W4:Y:S01]  /*0510*/  LDG.E.U16 R8, [R8.64] ;  /* 0x0000000408087981 */ /* 0x000122000c1e1500 */
[----:B------:R-:W-:-:S02]  /*0520*/  SHF.R.S32.HI R0, RZ, 0x6, R161 ;  /* 0x00000006ff007819 */ /* 0x000fc400000114a1 */
[----:B------:R-:W-:Y:S02]  /*0530*/  SHF.L.U32 R17, R16, 0x1, RZ ;  /* 0x0000000110117819 */ /* 0x000fe400000006ff */
[----:B------:R-:W-:-:S04]  /*0540*/  SGXT R0, R0, 0x1 ;  /* 0x000000010000781a */ /* 0x000fc80000000200 */
[----:B------:R-:W-:-:S04]  /*0550*/  LOP3.LUT R0, R17, 0x90, R0, 0x78, !PT ;  /* 0x0000009011007812 */ /* 0x000fc800078e7800 */
[C---:B------:R-:W-:Y:S02]  /*0560*/  LOP3.LUT R158, R0.reuse, 0x20, RZ, 0x3c, !PT ;  /* 0x00000020009e7812 */ /* 0x040fe400078e3cff */
[C---:B------:R-:W-:Y:S02]  /*0570*/  LOP3.LUT R156, R0.reuse, 0x40, RZ, 0x3c, !PT ;  /* 0x00000040009c7812 */ /* 0x040fe400078e3cff */
[----:B------:R-:W-:Y:S02]  /*0580*/  LOP3.LUT R155, R0, 0x60, RZ, 0x3c, !PT ;  /* 0x00000060009b7812 */ /* 0x000fe400078e3cff */
[----:B------:R-:W-:-:S04]  /*0590*/  MOV R10, 0x1 ;  /* 0x00000001000a7802 */ /* 0x000fc80000000f00 */
[----:B------:R-:W-:Y:S01]  /*05a0*/  ISETP.LE.AND P0, PT, R10, c[0x0][0x1d0], PT ;  /* 0x000074000a007a0c */ /* 0x000fe20003f03270 */
[----:B0-----:R-:W-:Y:S01]  /*05b0*/  IMAD.MOV.U32 R9, RZ, RZ, -0x800000 ;  /* 0xff800000ff097424 */ /* 0x001fe200078e00ff */
[----:B------:R-:W-:Y:S01]  /*05c0*/  MOV R135, 0x3f800000 ;  /* 0x3f80000000877802 */ /* 0x000fe20000000f00 */
[----:B------:R-:W-:Y:S01]  /*05d0*/  IMAD.MOV.U32 R40, RZ, RZ, -0x800000 ;  /* 0xff800000ff287424 */ /* 0x000fe200078e00ff */
[----:B------:R-:W-:Y:S01]  /*05e0*/  MOV R134, 0x3f800000 ;  /* 0x3f80000000867802 */ /* 0x000fe20000000f00 */
[----:B------:R-:W-:Y:S01]  /*05f0*/  CS2R R56, SRZ ;  /* 0x0000000000387805 */ /* 0x000fe2000001ff00 */
[----:B------:R-:W-:Y:S01]  /*0600*/  CS2R R58, SRZ ;  /* 0x00000000003a7805 */ /* 0x000fe2000001ff00 */
[----:B------:R-:W-:Y:S01]  /*0610*/  CS2R R76, SRZ ;  /* 0x00000000004c7805 */ /* 0x000fe2000001ff00 */
[----:B------:R-:W-:Y:S01]  /*0620*/  CS2R R78, SRZ ;  /* 0x00000000004e7805 */ /* 0x000fe2000001ff00 */
[----:B------:R-:W-:Y:S01]  /*0630*/  CS2R R60, SRZ ;  /* 0x00000000003c7805 */ /* 0x000fe2000001ff00 */
[----:B------:R-:W-:Y:S01]  /*0640*/  CS2R R62, SRZ ;  /* 0x00000000003e7805 */ /* 0x000fe2000001ff00 */
[----:B------:R-:W-:Y:S01]  /*0650*/  CS2R R84, SRZ ;  /* 0x0000000000547805 */ /* 0x000fe2000001ff00 */
[----:B------:R-:W-:Y:S01]  /*0660*/  CS2R R86, SRZ ;  /* 0x0000000000567805 */ /* 0x000fe2000001ff00 */
[----:B------:R-:W-:-:S02]  /*0670*/  LOP3.LUT R165, R161, 0x60, RZ, 0xc0, !PT ;  /* 0x00000060a1a57812 */ /* 0x000fc400078ec0ff */
[C---:B------:R-:W-:Y:S02]  /*0680*/  SHF.L.U32 R163, R161.reuse, 0x1, RZ ;  /* 0x00000001a1a37819 */ /* 0x040fe400000006ff */
[----:B------:R-:W-:Y:S01]  /*0690*/  SHF.L.U32 R162, R161, 0x3, RZ ;  /* 0x00000003a1a27819 */ /* 0x000fe200000006ff */
[----:B--2---:R0:W-:Y:S04]  /*06a0*/  STS.U16 [R0], R19 ;  /* 0x0000001300007388 */ /* 0x0041e80000000400 */
[----:B---3--:R0:W-:Y:S04]  /*06b0*/  STS.U16 [R0+0x400], R25 ;  /* 0x0004001900007388 */ /* 0x0081e80000000400 */
[----:B-----5:R0:W-:Y:S04]  /*06c0*/  STS.U16 [R0+0x800], R31 ;  /* 0x0008001f00007388 */ /* 0x0201e80000000400 */
[----:B----4-:R0:W-:Y:S04]  /*06d0*/  STS.U16 [R0+0xc00], R13 ;  /* 0x000c000d00007388 */ /* 0x0101e80000000400 */
[----:B------:R0:W-:Y:S04]  /*06e0*/  STS.U16 [R158+0x100], R21 ;  /* 0x000100159e007388 */ /* 0x0001e80000000400 */
        /* <DEDUP_REMOVED lines=10> */
[----:B------:R0:W-:Y:S01]  /*0790*/  STS.U16 [R155+0xf00], R8 ;  /* 0x000f00089b007388 */ /* 0x0001e20000000400 */
[----:B------:R-:W-:Y:S05]  /*07a0*/  @!P0 BRA `(.L_x_0) ;  /* 0x0000225000008947 */ /* 0x000fea0003800000 */
[----:B------:R-:W-:Y:S01]  /*07b0*/  IMAD R16, R16, c[0x0][0x1b4], RZ ;  /* 0x00006d0010107a24 */ /* 0x000fe200078e02ff */
[----:B0-----:R-:W-:Y:S01]  /*07c0*/  LOP3.LUT R4, R161, 0x1f, RZ, 0xc0, !PT ;  /* 0x0000001fa1047812 */ /* 0x001fe200078ec0ff */
[----:B------:R-:W-:Y:S01]  /*07d0*/  IMAD R3, R164, c[0x0][0x1b0], RZ ;  /* 0x00006c00a4037a24 */ /* 0x000fe200078e02ff */
[----:B------:R-:W-:Y:S01]  /*07e0*/  MOV R34, c[0x0][0x1b8] ;  /* 0x00006e0000227a02 */ /* 0x000fe20000000f00 */
[----:B------:R-:W-:Y:S01]  /*07f0*/  IMAD.SHL.U32 R6, R16, 0x2, RZ ;  /* 0x0000000210067824 */ /* 0x000fe200078e00ff */
[----:B------:R-:W-:Y:S01]  /*0800*/  LOP3.LUT R8, R162, 0x30, RZ, 0xc0, !PT ;  /* 0x00000030a2087812 */ /* 0x000fe200078ec0ff */
[----:B------:R-:W-:Y:S01]  /*0810*/  IMAD R2, R164, c[0x0][0x1a0], RZ ;  /* 0x00006800a4027a24 */ /* 0x000fe200078e02ff */
[----:B------:R-:W-:Y:S01]  /*0820*/  SHF.L.U32 R5, R3, 0x1, RZ ;  /* 0x0000000103057819 */ /* 0x000fe200000006ff */
[----:B------:R-:W-:Y:S01]  /*0830*/  IMAD R4, R4, c[0x0][0x1a8], RZ ;  /* 0x00006a0004047a24 */ /* 0x000fe200078e02ff */
[----:B------:R-:W-:Y:S01]  /*0840*/  SHF.L.U32 R9, R161, 0x6, RZ ;  /* 0x00000006a1097819 */ /* 0x000fe200000006ff */
[----:B------:R-:W-:Y:S01]  /*0850*/  IMAD.HI R16, R16, 0x2, RZ ;  /* 0x0000000210107827 */ /* 0x000fe200078e02ff */
[----:B------:R-:W-:Y:S01]  /*0860*/  IADD3 R112, P0, P1, R6, c[0x0][0x170], R5 ;  /* 0x00005c0006707a10 */ /* 0x000fe2000791e005 */
[----:B------:R-:W-:Y:S01]  /*0870*/  CS2R R56, SRZ ;  /* 0x0000000000387805 */ /* 0x000fe2000001ff00 */
[----:B------:R-:W-:Y:S01]  /*0880*/  LOP3.LUT R154, R9, 0x400, RZ, 0xc0, !PT ;  /* 0x00000400099a7812 */ /* 0x000fe200078ec0ff */
[----:B------:R-:W-:Y:S01]  /*0890*/  IMAD.HI R7, R3, 0x2, RZ ;  /* 0x0000000203077827 */ /* 0x000fe200078e02ff */
[----:B------:R-:W-:Y:S01]  /*08a0*/  SHF.L.U32 R3, R2, 0x1, RZ ;  /* 0x0000000102037819 */ /* 0x000fe200000006ff */
[----:B------:R-:W-:Y:S01]  /*08b0*/  CS2R R58, SRZ ;  /* 0x00000000003a7805 */ /* 0x000fe2000001ff00 */
[----:B------:R-:W-:Y:S01]  /*08c0*/  LOP3.LUT R10, R163, 0x10, RZ, 0xc0, !PT ;  /* 0x00000010a30a7812 */ /* 0x000fe200078ec0ff */
[----:B------:R-:W-:Y:S01]  /*08d0*/  IMAD.SHL.U32 R6, R4, 0x2, RZ ;  /* 0x0000000204067824 */ /* 0x000fe200078e00ff */
[----:B------:R-:W-:Y:S01]  /*08e0*/  IADD3.X R40, R16, c[0x0][0x174], R7, P0, P1 ;  /* 0x00005d0010287a10 */ /* 0x000fe200007e2407 */
[----:B------:R-:W-:Y:S01]  /*08f0*/  IMAD.HI R2, R2, 0x2, RZ ;  /* 0x0000000202027827 */ /* 0x000fe200078e02ff */
[----:B------:R-:W-:Y:S01]  /*0900*/  LOP3.LUT R11, R10, 0x60, R161, 0xf8, !PT ;  /* 0x000000600a0b7812 */ /* 0x000fe200078ef8a1 */
[----:B------:R-:W-:Y:S01]  /*0910*/  CS2R R76, SRZ ;  /* 0x00000000004c7805 */ /* 0x000fe2000001ff00 */
[----:B------:R-:W-:Y:S01]  /*0920*/  IADD3 R117, P0, P1, R6, c[0x0][0x168], R3 ;  /* 0x00005a0006757a10 */ /* 0x000fe2000791e003 */
[----:B------:R-:W-:Y:S01]  /*0930*/  IMAD R6, R160, c[0x0][0x1b8], RZ ;  /* 0x00006e00a0067a24 */ /* 0x000fe200078e02ff */
[----:B------:R-:W-:Y:S01]  /*0940*/  LOP3.LUT R3, R161, 0x7, RZ, 0xc0, !PT ;  /* 0x00000007a1037812 */ /* 0x000fe200078ec0ff */
[----:B------:R-:W-:Y:S01]  /*0950*/  IMAD.MOV.U32 R135, RZ, RZ, 0x3f800000 ;  /* 0x3f800000ff877424 */ /* 0x000fe200078e00ff */
[----:B------:R-:W-:Y:S01]  /*0960*/  SHF.R.U32.HI R5, RZ, 0x5, R161 ;  /* 0x00000005ff057819 */ /* 0x000fe200000116a1 */
[----:B------:R-:W-:Y:S01]  /*0970*/  IMAD R7, R34, 0x2, R6 ;  /* 0x0000000222077824 */ /* 0x000fe200078e0206 */
[C---:B------:R-:W-:Y:S01]  /*0980*/  LEA R44, R3.reuse, R8, 0x6 ;  /* 0x00000008032c7211 */ /* 0x040fe200078e30ff */
[----:B------:R-:W-:Y:S01]  /*0990*/  IMAD R42, R3, 0x90, RZ ;  /* 0x00000090032a7824 */ /* 0x000fe200078e02ff */
[----:B------:R-:W-:Y:S01]  /*09a0*/  SGXT.U32 R5, R5, 0x2 ;  /* 0x000000020505781a */ /* 0x000fe20000000000 */
[----:B------:R-:W-:Y:S01]  /*09b0*/  IMAD.HI R3, R4, 0x2, RZ ;  /* 0x0000000204037827 */ /* 0x000fe200078e02ff */
[----:B------:R-:W-:Y:S01]  /*09c0*/  LEA R8, R34, R7, 0x1 ;  /* 0x0000000722087211 */ /* 0x000fe200078e08ff */
[----:B------:R-:W-:Y:S01]  /*09d0*/  CS2R R78, SRZ ;  /* 0x00000000004e7805 */ /* 0x000fe2000001ff00 */
[----:B------:R-:W-:Y:S01]  /*09e0*/  LOP3.LUT R11, R42, R11, RZ, 0x3c, !PT ;  /* 0x0000000b2a0b7212 */ /* 0x000fe200078e3cff */
[----:B------:R-:W-:Y:S01]  /*09f0*/  IMAD R5, R5, c[0x0][0x1a4], RZ ;  /* 0x0000690005057a24 */ /* 0x000fe200078e02ff */
[----:B------:R-:W-:Y:S01]  /*0a00*/  IADD3.X R41, R3, c[0x0][0x16c], R2, P0, P1 ;  /* 0x00005b0003297a10 */ /* 0x000fe200007e2402 */
[----:B------:R-:W-:Y:S01]  /*0a10*/  IMAD R9, R34, 0x2, R8 ;  /* 0x0000000222097824 */ /* 0x000fe200078e0208 */
[----:B------:R-:W-:Y:S01]  /*0a20*/  LEA R10, P0, R6, R112, 0x1 ;  /* 0x00000070060a7211 */ /* 0x000fe200078008ff */
[----:B------:R-:W-:Y:S01]  /*0a30*/  IMAD.IADD R154, R154, 0x1, R11 ;  /* 0x000000019a9a7824 */ /* 0x000fe200078e020b */
[----:B------:R-:W-:Y:S01]  /*0a40*/  MOV R43, c[0x0][0x1a4] ;  /* 0x00006900002b7a02 */ /* 0x000fe20000000f00 */
[----:B------:R-:W-:Y:S01]  /*0a50*/  CS2R R60, SRZ ;  /* 0x00000000003c7805 */ /* 0x000fe2000001ff00 */
[----:B------:R-:W-:Y:S01]  /*0a60*/  LEA R19, R34, R9, 0x1 ;  /* 0x0000000922137211 */ /* 0x000fe200078e08ff */
[----:B------:R-:W-:Y:S01]  /*0a70*/  CS2R R62, SRZ ;  /* 0x00000000003e7805 */ /* 0x000fe2000001ff00 */
[----:B------:R-:W-:Y:S01]  /*0a80*/  LEA.HI.X.SX32 R11, R6, R40, 0x1, P0 ;  /* 0x00000028060b7211 */ /* 0x000fe200000f0eff */
[----:B------:R-:W-:Y:S01]  /*0a90*/  CS2R R84, SRZ ;  /* 0x0000000000547805 */ /* 0x000fe2000001ff00 */
[----:B------:R-:W-:Y:S01]  /*0aa0*/  LEA R21, R34, R19, 0x1 ;  /* 0x0000001322157211 */ /* 0x000fe200078e08ff */
[----:B------:R-:W-:Y:S01]  /*0ab0*/  CS2R R86, SRZ ;  /* 0x0000000000567805 */ /* 0x000fe2000001ff00 */
[----:B------:R-:W-:-:S02]  /*0ac0*/  LEA R16, P0, R9, R112, 0x1 ;  /* 0x0000007009107211 */ /* 0x000fc400078008ff */
[----:B------:R-:W-:Y:S01]  /*0ad0*/  LEA R12, P1, R7, R112, 0x1 ;  /* 0x00000070070c7211 */ /* 0x000fe200078208ff */
[C---:B------:R-:W-:Y:S01]  /*0ae0*/  IMAD R23, R34.reuse, 0x2, R21 ;  /* 0x0000000222177824 */ /* 0x040fe200078e0215 */
[-C--:B------:R-:W-:Y:S02]  /*0af0*/  LEA.HI.X.SX32 R17, R9, R40.reuse, 0x1, P0 ;  /* 0x0000002809117211 */ /* 0x080fe400000f0eff */
[----:B------:R-:W-:Y:S02]  /*0b00*/  LEA R2, R43, R5, 0x2 ;  /* 0x000000052b027211 */ /* 0x000fe400078e10ff */
[C---:B------:R-:W-:Y:S02]  /*0b10*/  LEA R25, R34.reuse, R23, 0x1 ;  /* 0x0000001722197211 */ /* 0x040fe400078e08ff */
[----:B------:R-:W-:Y:S02]  /*0b20*/  LEA.HI.X.SX32 R13, R7, R40, 0x1, P1 ;  /* 0x00000028070d7211 */ /* 0x000fe400008f0eff */
[-C--:B------:R-:W-:Y:S01]  /*0b30*/  LEA R18, P1, R19, R112.reuse, 0x1 ;  /* 0x0000007013127211 */ /* 0x080fe200078208ff */
[----:B------:R-:W-:Y:S01]  /*0b40*/  IMAD R27, R34, 0x2, R25 ;  /* 0x00000002221b7824 */ /* 0x000fe200078e0219 */
[----:B------:R-:W-:-:S02]  /*0b50*/  LEA R20, P0, R21, R112, 0x1 ;  /* 0x0000007015147211 */ /* 0x000fc400078008ff */
[----:B------:R-:W-:Y:S02]  /*0b60*/  LEA R3, R43, R2, 0x2 ;  /* 0x000000022b037211 */ /* 0x000fe400078e10ff */
[C---:B------:R-:W-:Y:S02]  /*0b70*/  LEA R9, R34.reuse, R27, 0x1 ;  /* 0x0000001b22097211 */ /* 0x040fe400078e08ff */
[----:B------:R-:W-:Y:S02]  /*0b80*/  LEA.HI.X.SX32 R19, R19, R40, 0x1, P1 ;  /* 0x0000002813137211 */ /* 0x000fe400008f0eff */
[C---:B------:R-:W-:Y:S02]  /*0b90*/  LEA R31, R34.reuse, R9, 0x1 ;  /* 0x00000009221f7211 */ /* 0x040fe400078e08ff */
[----:B------:R-:W-:Y:S02]  /*0ba0*/  LEA R22, P1, R23, R112, 0x1 ;  /* 0x0000007017167211 */ /* 0x000fe400078208ff */
[----:B------:R-:W-:Y:S01]  /*0bb0*/  LEA.HI.X.SX32 R21, R21, R40, 0x1, P0 ;  /* 0x0000002815157211 */ /* 0x000fe200000f0eff */
[----:B------:R-:W-:Y:S01]  /*0bc0*/  IMAD R33, R34, 0x2, R31 ;  /* 0x0000000222217824 */ /* 0x000fe200078e021f */
[----:B------:R-:W-:-:S02]  /*0bd0*/  LEA R4, R43, R3, 0x2 ;  /* 0x000000032b047211 */ /* 0x000fc400078e10ff */
[----:B------:R-:W-:Y:S02]  /*0be0*/  LEA R24, P0, R25, R112, 0x1 ;  /* 0x0000007019187211 */ /* 0x000fe400078008ff */
[----:B------:R-:W-:Y:S01]  /*0bf0*/  LEA R35, R34, R33, 0x1 ;  /* 0x0000002122237211 */ /* 0x000fe200078e08ff */
[----:B------:R-:W-:Y:S01]  /*0c00*/  IMAD R6, R43, 0x4, R4 ;  /* 0x000000042b067824 */ /* 0x000fe200078e0204 */
[----:B------:R-:W-:Y:S02]  /*0c10*/  LEA.HI.X.SX32 R23, R23, R40, 0x1, P1 ;  /* 0x0000002817177211 */ /* 0x000fe400008f0eff */
[-C--:B------:R-:W-:Y:S01]  /*0c20*/  LEA R14, P2, R8, R112.reuse, 0x1 ;  /* 0x00000070080e7211 */ /* 0x080fe200078408ff */
[----:B------:R-:W-:Y:S01]  /*0c30*/  IMAD R37, R34, 0x2, R35 ;  /* 0x0000000222257824 */ /* 0x000fe200078e0223 */
[----:B------:R-:W-:Y:S02]  /*0c40*/  LEA R26, P1, R27, R112, 0x1 ;  /* 0x000000701b1a7211 */ /* 0x000fe400078208ff */
[----:B------:R-:W-:-:S02]  /*0c50*/  LEA.HI.X.SX32 R25, R25, R40, 0x1, P0 ;  /* 0x0000002819197211 */ /* 0x000fc400000f0eff */
[----:B------:R-:W-:Y:S02]  /*0c60*/  LEA R28, P0, R9, R112, 0x1 ;  /* 0x00000070091c7211 */ /* 0x000fe400078008ff */
[----:B------:R-:W-:Y:S02]  /*0c70*/  LEA R39, R34, R37, 0x1 ;  /* 0x0000002522277211 */ /* 0x000fe400078e08ff */
[-C--:B------:R-:W-:Y:S02]  /*0c80*/  LEA.HI.X.SX32 R15, R8, R40.reuse, 0x1, P2 ;  /* 0x00000028080f7211 */ /* 0x080fe400010f0eff */
[----:B------:R-:W-:Y:S02]  /*0c90*/  LEA.HI.X.SX32 R27, R27, R40, 0x1, P1 ;  /* 0x000000281b1b7211 */ /* 0x000fe400008f0eff */
[-C--:B------:R-:W-:Y:S02]  /*0ca0*/  LEA R30, P1, R31, R112.reuse, 0x1 ;  /* 0x000000701f1e7211 */ /* 0x080fe400078208ff */
[----:B------:R-:W-:-:S02]  /*0cb0*/  LEA R32, P2, R33, R112, 0x1 ;  /* 0x0000007021207211 */ /* 0x000fc400078408ff */
[----:B------:R-:W-:Y:S02]  /*0cc0*/  LEA.HI.X.SX32 R29, R9, R40, 0x1, P0 ;  /* 0x00000028091d7211 */ /* 0x000fe400000f0eff */
[----:B------:R-:W-:Y:S02]  /*0cd0*/  LEA R7, R43, R6, 0x2 ;  /* 0x000000062b077211 */ /* 0x000fe400078e10ff */
[----:B------:R-:W-:Y:S02]  /*0ce0*/  LEA R9, R34, R39, 0x1 ;  /* 0x0000002722097211 */ /* 0x000fe400078e08ff */
[-C--:B------:R-:W-:Y:S02]  /*0cf0*/  LEA.HI.X.SX32 R31, R31, R40.reuse, 0x1, P1 ;  /* 0x000000281f1f7211 */ /* 0x080fe400008f0eff */
[----:B------:R-:W-:Y:S02]  /*0d00*/  LEA.HI.X.SX32 R33, R33, R40, 0x1, P2 ;  /* 0x0000002821217211 */ /* 0x000fe400010f0eff */
[----:B------:R-:W-:-:S02]  /*0d10*/  LEA R34, P0, R35, R112, 0x1 ;  /* 0x0000007023227211 */ /* 0x000fc400078008ff */
[-C--:B------:R-:W-:Y:S02]  /*0d20*/  LEA R36, P1, R37, R112.reuse, 0x1 ;  /* 0x0000007025247211 */ /* 0x080fe400078208ff */
[-C--:B------:R-:W-:Y:S02]  /*0d30*/  LEA R38, P2, R39, R112.reuse, 0x1 ;  /* 0x0000007027267211 */ /* 0x080fe400078408ff */
[----:B------:R-:W-:Y:S02]  /*0d40*/  LEA R8, R43, R7, 0x2 ;  /* 0x000000072b087211 */ /* 0x000fe400078e10ff */
[----:B------:R-:W-:Y:S02]  /*0d50*/  LEA R112, P3, R9, R112, 0x1 ;  /* 0x0000007009707211 */ /* 0x000fe400078608ff */
[-C--:B------:R-:W-:Y:S02]  /*0d60*/  LEA.HI.X.SX32 R37, R37, R40.reuse, 0x1, P1 ;  /* 0x0000002825257211 */ /* 0x080fe400008f0eff */
[-C--:B------:R-:W-:Y:S01]  /*0d70*/  LEA.HI.X.SX32 R113, R9, R40.reuse, 0x1, P3 ;  /* 0x0000002809717211 */ /* 0x080fe200018f0eff */
[----:B------:R-:W-:Y:S01]  /*0d80*/  IMAD R9, R43, 0x4, R8 ;  /* 0x000000042b097824 */ /* 0x000fe200078e0208 */
[----:B------:R-:W-:-:S02]  /*0d90*/  LEA.HI.X.SX32 R35, R35, R40, 0x1, P0 ;  /* 0x0000002823237211 */ /* 0x000fc400000f0eff */
[----:B------:R-:W-:Y:S02]  /*0da0*/  LEA.HI.X.SX32 R39, R39, R40, 0x1, P2 ;  /* 0x0000002827277211 */ /* 0x000fe400010f0eff */
[C---:B------:R-:W-:Y:S02]  /*0db0*/  LEA R150, P1, R2.reuse, R117, 0x1 ;  /* 0x0000007502967211 */ /* 0x040fe400078208ff */
[----:B------:R-:W-:Y:S02]  /*0dc0*/  LEA R40, R43, R9, 0x2 ;  /* 0x000000092b287211 */ /* 0x000fe400078e10ff */
[----:B------:R-:W-:Y:S02]  /*0dd0*/  LEA.HI.X.SX32 R151, R2, R41, 0x1, P1 ;  /* 0x0000002902977211 */ /* 0x000fe400008f0eff */
[-C--:B------:R-:W-:Y:S02]  /*0de0*/  LEA R152, P0, R5, R117.reuse, 0x1 ;  /* 0x0000007505987211 */ /* 0x080fe400078008ff */
[----:B------:R-:W-:-:S02]  /*0df0*/  LEA R148, P2, R3, R117, 0x1 ;  /* 0x0000007503947211 */ /* 0x000fc400078408ff */
[----:B------:R-:W-:Y:S02]  /*0e00*/  LEA R2, R43, R40, 0x2 ;  /* 0x000000282b027211 */ /* 0x000fe400078e10ff */
[-C--:B------:R-:W-:Y:S02]  /*0e10*/  LEA.HI.X.SX32 R153, R5, R41.reuse, 0x1, P0 ;  /* 0x0000002905997211 */ /* 0x080fe400000f0eff */
[----:B------:R-:W-:Y:S01]  /*0e20*/  LEA.HI.X.SX32 R149, R3, R41, 0x1, P2 ;  /* 0x0000002903957211 */ /* 0x000fe200010f0eff */
[----:B------:R-:W-:Y:S01]  /*0e30*/  IMAD R3, R43, 0x4, R2 ;  /* 0x000000042b037824 */ /* 0x000fe200078e0202 */
[-C--:B------:R-:W-:Y:S02]  /*0e40*/  LEA R140, P0, R4, R117.reuse, 0x1 ;  /* 0x00000075048c7211 */ /* 0x080fe400078008ff */
[----:B------:R-:W-:Y:S02]  /*0e50*/  LEA R138, P1, R6, R117, 0x1 ;  /* 0x00000075068a7211 */ /* 0x000fe400078208ff */
[----:B------:R-:W-:-:S02]  /*0e60*/  LEA.HI.X.SX32 R141, R4, R41, 0x1, P0 ;  /* 0x00000029048d7211 */ /* 0x000fc400000f0eff */
[----:B------:R-:W-:Y:S02]  /*0e70*/  LEA R4, R43, R3, 0x2 ;  /* 0x000000032b047211 */ /* 0x000fe400078e10ff */
[----:B------:R-:W-:Y:S02]  /*0e80*/  LEA R136, P2, R7, R117, 0x1 ;  /* 0x0000007507887211 */ /* 0x000fe400078408ff */
[C---:B------:R-:W-:Y:S02]  /*0e90*/  LEA R5, R43.reuse, R4, 0x2 ;  /* 0x000000042b057211 */ /* 0x040fe400078e10ff */
[----:B------:R-:W-:Y:S02]  /*0ea0*/  LEA.HI.X.SX32 R139, R6, R41, 0x1, P1 ;  /* 0x00000029068b7211 */ /* 0x000fe400008f0eff */
[----:B------:R-:W-:Y:S01]  /*0eb0*/  LEA R132, P0, R8, R117, 0x1 ;  /* 0x0000007508847211 */ /* 0x000fe200078008ff */
[----:B------:R-:W-:Y:S01]  /*0ec0*/  IMAD R6, R43, 0x4, R5 ;  /* 0x000000042b067824 */ /* 0x000fe200078e0205 */
[----:B------:R-:W-:-:S02]  /*0ed0*/  LEA.HI.X.SX32 R137, R7, R41, 0x1, P2 ;  /* 0x0000002907897211 */ /* 0x000fc400010f0eff */
[-C--:B------:R-:W-:Y:S02]  /*0ee0*/  LEA R130, P1, R9, R117.reuse, 0x1 ;  /* 0x0000007509827211 */ /* 0x080fe400078208ff */
[----:B------:R-:W-:Y:S02]  /*0ef0*/  LEA R128, P2, R40, R117, 0x1 ;  /* 0x0000007528807211 */ /* 0x000fe400078408ff */
[----:B------:R-:W-:Y:S02]  /*0f00*/  LEA.HI.X.SX32 R133, R8, R41, 0x1, P0 ;  /* 0x0000002908857211 */ /* 0x000fe400000f0eff */
[----:B------:R-:W-:Y:S02]  /*0f10*/  LEA R126, P0, R2, R117, 0x1 ;  /* 0x00000075027e7211 */ /* 0x000fe400078008ff */
[----:B------:R-:W-:Y:S02]  /*0f20*/  LEA R7, R43, R6, 0x2 ;  /* 0x000000062b077211 */ /* 0x000fe400078e10ff */
[----:B------:R-:W-:-:S02]  /*0f30*/  LEA.HI.X.SX32 R131, R9, R41, 0x1, P1 ;  /* 0x0000002909837211 */ /* 0x000fc400008f0eff */
[----:B------:R-:W-:Y:S02]  /*0f40*/  LEA.HI.X.SX32 R129, R40, R41, 0x1, P2 ;  /* 0x0000002928817211 */ /* 0x000fe400010f0eff */
[-C--:B------:R-:W-:Y:S02]  /*0f50*/  LEA R124, P1, R3, R117.reuse, 0x1 ;  /* 0x00000075037c7211 */ /* 0x080fe400078208ff */
[----:B------:R-:W-:Y:S02]  /*0f60*/  LEA R122, P2, R4, R117, 0x1 ;  /* 0x00000075047a7211 */ /* 0x000fe400078408ff */
[----:B------:R-:W-:Y:S02]  /*0f70*/  LEA.HI.X.SX32 R127, R2, R41, 0x1, P0 ;  /* 0x00000029027f7211 */ /* 0x000fe400000f0eff */
[----:B------:R-:W-:Y:S02]  /*0f80*/  LEA R2, R43, R7, 0x2 ;  /* 0x000000072b027211 */ /* 0x000fe400078e10ff */
[----:B------:R-:W-:-:S02]  /*0f90*/  LEA R120, P0, R5, R117, 0x1 ;  /* 0x0000007505787211 */ /* 0x000fc400078008ff */
[-C--:B------:R-:W-:Y:S02]  /*0fa0*/  LEA.HI.X.SX32 R125, R3, R41.reuse, 0x1, P1 ;  /* 0x00000029037d7211 */ /* 0x080fe400008f0eff */
[----:B------:R-:W-:Y:S02]  /*0fb0*/  LEA.HI.X.SX32 R123, R4, R41, 0x1, P2 ;  /* 0x00000029047b7211 */ /* 0x000fe400010f0eff */
[-C--:B------:R-:W-:Y:S02]  /*0fc0*/  LEA R118, P1, R6, R117.reuse, 0x1 ;  /* 0x0000007506767211 */ /* 0x080fe400078208ff */
[-C--:B------:R-:W-:Y:S02]  /*0fd0*/  LEA R114, P2, R7, R117.reuse, 0x1 ;  /* 0x0000007507727211 */ /* 0x080fe400078408ff */
[----:B------:R-:W-:Y:S02]  /*0fe0*/  LEA R116, P3, R2, R117, 0x1 ;  /* 0x0000007502747211 */ /* 0x000fe400078608ff */
[----:B------:R-:W-:-:S02]  /*0ff0*/  LEA.HI.X.SX32 R121, R5, R41, 0x1, P0 ;  /* 0x0000002905797211 */ /* 0x000fc400000f0eff */
[----:B------:R-:W-:Y:S02]  /*1000*/  LOP3.LUT R5, R42, 0x30, R163, 0x78, !PT ;  /* 0x000000302a057812 */ /* 0x000fe400078e78a3 */
[-C--:B------:R-:W-:Y:S02]  /*1010*/  LEA.HI.X.SX32 R119, R6, R41.reuse, 0x1, P1 ;  /* 0x0000002906777211 */ /* 0x080fe400008f0eff */
[-C--:B------:R-:W-:Y:S01]  /*1020*/  LEA.HI.X.SX32 R115, R7, R41.reuse, 0x1, P2 ;  /* 0x0000002907737211 */ /* 0x080fe200010f0eff */
[----:B------:R-:W-:Y:S01]  /*1030*/  IMAD.MOV.U32 R7, RZ, RZ, -0x800000 ;  /* 0xff800000ff077424 */ /* 0x000fe200078e00ff */
[----:B------:R-:W-:Y:S02]  /*1040*/  LEA.HI.X.SX32 R117, R2, R41, 0x1, P3 ;  /* 0x0000002902757211 */ /* 0x000fe400018f0eff */
[----:B------:R-:W-:Y:S01]  /*1050*/  MOV R8, 0xff800000 ;  /* 0xff80000000087802 */ /* 0x000fe20000000f00 */
[----:B------:R-:W-:Y:S01]  /*1060*/  CS2R R2, SRZ ;  /* 0x0000000000027805 */ /* 0x000fe2000001ff00 */
[----:B------:R-:W-:-:S02]  /*1070*/  MOV R4, RZ ;  /* 0x000000ff00047202 */ /* 0x000fc40000000f00 */
[----:B------:R-:W-:Y:S02]  /*1080*/  MOV R134, 0x3f800000 ;  /* 0x3f80000000867802 */ /* 0x000fe40000000f00 */
[----:B------:R-:W-:Y:S02]  /*1090*/  LOP3.LUT R6, R44, 0x30, R163, 0x78, !PT ;  /* 0x000000302c067812 */ /* 0x000fe400078e78a3 */
[----:B------:R-:W-:Y:S02]  /*10a0*/  LOP3.LUT R159, R5, 0x40, RZ, 0x3c, !PT ;  /* 0x00000040059f7812 */ /* 0x000fe400078e3cff */
.L_x_1:
[----:B------:R-:W-:-:S04]  /*10b0*/  IMAD.WIDE R40, R4, 0x2, R152 ;  /* 0x0000000204287825 */ /* 0x000fc800078e0298 */
[C---:B------:R-:W-:Y:S01]  /*10c0*/  IMAD.WIDE R44, R4.reuse, 0x2, R148 ;  /* 0x00000002042c7825 */ /* 0x040fe200078e0294 */
[----:B------:R0:W2:Y:S03]  /*10d0*/  LDG.E.U16 R9, [R40.64] ;  /* 0x0000000428097981 */ /* 0x0000a6000c1e1500 */
[C---:B------:R-:W-:Y:S01]  /*10e0*/  IMAD.WIDE R42, R4.reuse, 0x2, R150 ;  /* 0x00000002042a7825 */ /* 0x040fe200078e0296 */
[----:B------:R1:W3:Y:S03]  /*10f0*/  LDG.E.U16 R71, [R44.64] ;  /* 0x000000042c477981 */ /* 0x0002e6000c1e1500 */
[C---:B------:R-:W-:Y:S01]  /*1100*/  IMAD.WIDE R46, R4.reuse, 0x2, R140 ;  /* 0x00000002042e7825 */ /* 0x040fe200078e028c */
[----:B------:R4:W5:Y:S03]  /*1110*/  LDG.E.U16 R69, [R42.64] ;  /* 0x000000042a457981 */ /* 0x000966000c1e1500 */
[C---:B------:R-:W-:Y:S01]  /*1120*/  IMAD.WIDE R48, R4.reuse, 0x2, R138 ;  /* 0x0000000204307825 */ /* 0x040fe200078e028a */
[----:B------:R1:W5:Y:S03]  /*1130*/  LDG.E.U16 R73, [R46.64] ;  /* 0x000000042e497981 */ /* 0x000366000c1e1500 */
[C---:B------:R-:W-:Y:S01]  /*1140*/  IMAD.WIDE R50, R4.reuse, 0x2, R136 ;  /* 0x0000000204327825 */ /* 0x040fe200078e0288 */
[----:B------:R1:W5:Y:S03]  /*1150*/  LDG.E.U16 R75, [R48.64] ;  /* 0x00000004304b7981 */ /* 0x000366000c1e1500 */
[C---:B0-----:R-:W-:Y:S01]  /*1160*/  IMAD.WIDE R40, R4.reuse, 0x2, R132 ;  /* 0x0000000204287825 */ /* 0x041fe200078e0284 */
[----:B------:R0:W5:Y:S03]  /*1170*/  LDG.E.U16 R81, [R50.64] ;  /* 0x0000000432517981 */ /* 0x000166000c1e1500 */
[----:B------:R-:W-:-:S02]  /*1180*/  IMAD.WIDE R52, R4, 0x2, R128 ;  /* 0x0000000204347825 */ /* 0x000fc400078e0280 */
[----:B------:R-:W5:Y:S02]  /*1190*/  LDG.E.U16 R41, [R40.64] ;  /* 0x0000000428297981 */ /* 0x000f64000c1e1500 */
[C---:B------:R-:W-:Y:S02]  /*11a0*/  IMAD.WIDE R54, R4.reuse, 0x2, R124 ;  /* 0x0000000204367825 */ /* 0x040fe400078e027c */
[----:B------:R-:W5:Y:S02]  /*11b0*/  LDG.E.U16 R53, [R52.64] ;  /* 0x0000000434357981 */ /* 0x000f64000c1e1500 */
[C---:B------:R-:W-:Y:S02]  /*11c0*/  IMAD.WIDE R64, R4.reuse, 0x2, R120 ;  /* 0x0000000204407825 */ /* 0x040fe400078e0278 */
[----:B------:R-:W5:Y:S02]  /*11d0*/  LDG.E.U16 R55, [R54.64] ;  /* 0x0000000436377981 */ /* 0x000f64000c1e1500 */
[----:B------:R-:W-:-:S02]  /*11e0*/  IMAD.WIDE R66, R4, 0x2, R114 ;  /* 0x0000000204427825 */ /* 0x000fc400078e0272 */
[----:B------:R-:W5:Y:S02]  /*11f0*/  LDG.E.U16 R65, [R64.64] ;  /* 0x0000000440417981 */ /* 0x000f64000c1e1500 */
[C---:B-1----:R-:W-:Y:S02]  /*1200*/  IMAD.WIDE R44, R4.reuse, 0x2, R126 ;  /* 0x00000002042c7825 */ /* 0x042fe400078e027e */
[----:B------:R-:W5:Y:S02]  /*1210*/  LDG.E.U16 R67, [R66.64] ;  /* 0x0000000442437981 */ /* 0x000f64000c1e1500 */
[C---:B----4-:R-:W-:Y:S02]  /*1220*/  IMAD.WIDE R42, R4.reuse, 0x2, R130 ;  /* 0x00000002042a7825 */ /* 0x050fe400078e0282 */
[----:B------:R-:W4:Y:S02]  /*1230*/  LDG.E.U16 R45, [R44.64] ;  /* 0x000000042c2d7981 */ /* 0x000f24000c1e1500 */
[----:B------:R-:W-:-:S02]  /*1240*/  IMAD.WIDE R46, R4, 0x2, R122 ;  /* 0x00000002042e7825 */ /* 0x000fc400078e027a */
[----:B------:R-:W4:Y:S02]  /*1250*/  LDG.E.U16 R83, [R42.64] ;  /* 0x000000042a537981 */ /* 0x000f24000c1e1500 */
[C---:B------:R-:W-:Y:S02]  /*1260*/  IMAD.WIDE R48, R4.reuse, 0x2, R118 ;  /* 0x0000000204307825 */ /* 0x040fe400078e0276 */
[----:B------:R-:W4:Y:S02]  /*1270*/  LDG.E.U16 R89, [R46.64] ;  /* 0x000000042e597981 */ /* 0x000f24000c1e1500 */
[----:B0-----:R-:W-:Y:S02]  /*1280*/  IMAD.WIDE R50, R4, 0x2, R116 ;  /* 0x0000000204327825 */ /* 0x001fe400078e0274 */
[----:B------:R-:W4:Y:S04]  /*1290*/  LDG.E.U16 R97, [R48.64] ;  /* 0x0000000430617981 */ /* 0x000f28000c1e1500 */
[----:B------:R-:W4:Y:S04]  /*12a0*/  LDG.E.U16 R99, [R50.64] ;  /* 0x0000000432637981 */ /* 0x000f28000c1e1500 */
[----:B------:R-:W-:Y:S01]  /*12b0*/  BAR.SYNC.DEFER_BLOCKING 0x0 ;  /* 0x0000000000007b1d */ /* 0x000fe20000010000 */
[----:B------:R-:W-:-:S05]  /*12c0*/  IMAD.WIDE R144, R2, 0x2, R26 ;  /* 0x0000000202907825 */ /* 0x000fca00078e021a */
[----:B--2---:R-:W-:Y:S04]  /*12d0*/  STS.U16 [R0+0x1000], R9 ;  /* 0x0010000900007388 */ /* 0x004fe80000000400 */
[----:B---3--:R-:W-:Y:S04]  /*12e0*/  STS.U16 [R0+0x1200], R71 ;  /* 0x0012004700007388 */ /* 0x008fe80000000400 */
[----:B-----5:R-:W-:Y:S04]  /*12f0*/  STS.U16 [R0+0x1400], R75 ;  /* 0x0014004b00007388 */ /* 0x020fe80000000400 */
[----:B------:R-:W-:Y:S04]  /*1300*/  STS.U16 [R0+0x1600], R41 ;  /* 0x0016002900007388 */ /* 0x000fe80000000400 */
[----:B------:R-:W-:Y:S04]  /*1310*/  STS.U16 [R0+0x1800], R53 ;  /* 0x0018003500007388 */ /* 0x000fe80000000400 */
[----:B------:R-:W-:Y:S04]  /*1320*/  STS.U16 [R0+0x1a00], R55 ;  /* 0x001a003700007388 */ /* 0x000fe80000000400 */
[----:B------:R-:W-:Y:S04]  /*1330*/  STS.U16 [R0+0x1c00], R65 ;  /* 0x001c004100007388 */ /* 0x000fe80000000400 */
[----:B------:R-:W-:Y:S04]  /*1340*/  STS.U16 [R0+0x1e00], R67 ;  /* 0x001e004300007388 */ /* 0x000fe80000000400 */
[----:B------:R-:W-:Y:S04]  /*1350*/  STS.U16 [R158+0x1100], R69 ;  /* 0x001100459e007388 */ /* 0x000fe80000000400 */
[----:B------:R-:W-:Y:S04]  /*1360*/  STS.U16 [R158+0x1300], R73 ;  /* 0x001300499e007388 */ /* 0x000fe80000000400 */
[----:B------:R-:W-:Y:S04]  /*1370*/  STS.U16 [R158+0x1500], R81 ;  /* 0x001500519e007388 */ /* 0x000fe80000000400 */
[----:B----4-:R-:W-:Y:S04]  /*1380*/  STS.U16 [R158+0x1700], R83 ;  /* 0x001700539e007388 */ /* 0x010fe80000000400 */
[----:B------:R-:W-:Y:S04]  /*1390*/  STS.U16 [R158+0x1900], R45 ;  /* 0x0019002d9e007388 */ /* 0x000fe80000000400 */
[----:B------:R-:W-:Y:S04]  /*13a0*/  STS.U16 [R158+0x1b00], R89 ;  /* 0x001b00599e007388 */ /* 0x000fe80000000400 */
[----:B------:R-:W-:Y:S04]  /*13b0*/  STS.U16 [R158+0x1d00], R97 ;  /* 0x001d00619e007388 */ /* 0x000fe80000000400 */
[----:B------:R-:W-:Y:S04]  /*13c0*/  STS.U16 [R158+0x1f00], R99 ;  /* 0x001f00639e007388 */ /* 0x000fe80000000400 */
[----:B------:R-:W-:Y:S06]  /*13d0*/  BAR.SYNC.DEFER_BLOCKING 0x0 ;  /* 0x0000000000007b1d */ /* 0x000fec0000010000 */
[----:B------:R-:W-:Y:S04]  /*13e0*/  LDSM.16.MT88.4 R52, [R154] ;  /* 0x000000009a34783b */ /* 0x000fe80000004200 */
[----:B------:R-:W0:Y:S04]  /*13f0*/  LDSM.16.M88.4 R92, [R6+0x1000] ;  /* 0x00100000065c783b */ /* 0x000e280000000200 */
[----:B------:R-:W1:Y:S04]  /*1400*/  LDSM.16.M88.4 R48, [R6+0x1400] ;  /* 0x001400000630783b */ /* 0x000e680000000200 */
[----:B------:R-:W-:Y:S04]  /*1410*/  LDSM.16.MT88.4 R68, [R154+0x800] ;  /* 0x000800009a44783b */ /* 0x000fe80000004200 */
[----:B------:R-:W2:Y:S04]  /*1420*/  LDSM.16.M88.4 R108, [R6+0x1200] ;  /* 0x00120000066c783b */ /* 0x000ea80000000200 */
[----:B------:R-:W3:Y:S04]  /*1430*/  LDSM.16.M88.4 R44, [R6+0x1800] ;  /* 0x00180000062c783b */ /* 0x000ee80000000200 */
[----:B------:R-:W4:Y:S04]  /*1440*/  LDSM.16.M88.4 R40, [R6+0x1600] ;  /* 0x001600000628783b */ /* 0x000f280000000200 */
[----:B------:R-:W3:Y:S04]  /*1450*/  LDSM.16.M88.4 R88, [R6+0x1a00] ;  /* 0x001a00000658783b */ /* 0x000ee80000000200 */
[----:B------:R-:W3:Y:S04]  /*1460*/  LDSM.16.M88.4 R80, [R6+0x1c00] ;  /* 0x001c00000650783b */ /* 0x000ee80000000200 */
[----:B------:R-:W3:Y:S04]  /*1470*/  LDSM.16.M88.4 R96, [R6+0x1e00] ;  /* 0x001e00000660783b */ /* 0x000ee80000000200 */
[----:B------:R1:W5:Y:S01]  /*1480*/  LDG.E.U16 R144, [R144.64] ;  /* 0x0000000490907981 */ /* 0x000362000c1e1500 */
[C---:B0-----:R-:W-:Y:S08]  /*1490*/  HMMA.16816.F32.BF16 R64, R52.reuse, R92, RZ ;  /* 0x0000005c3440723c */ /* 0x041ff000000418ff */
[C---:B-1----:R-:W-:Y:S08]  /*14a0*/  HMMA.16816.F32.BF16 R100, R52.reuse, R48, RZ ;  /* 0x000000303464723c */ /* 0x042ff000000418ff */
[----:B--2---:R-:W-:Y:S08]  /*14b0*/  HMMA.16816.F32.BF16 R104, R52, R108, RZ ;  /* 0x0000006c3468723c */ /* 0x004ff000000418ff */
[----:B------:R-:W-:Y:S08]  /*14c0*/  HMMA.16816.F32.BF16 R92, R68, R94, R64 ;  /* 0x0000005e445c723c */ /* 0x000ff00000041840 */
[C---:B---3--:R-:W-:Y:S08]  /*14d0*/  HMMA.16816.F32.BF16 R64, R52.reuse, R44, RZ ;  /* 0x0000002c3440723c */ /* 0x048ff000000418ff */
[----:B----4-:R-:W-:Y:S08]  /*14e0*/  HMMA.16816.F32.BF16 R72, R52, R40, RZ ;  /* 0x000000283448723c */ /* 0x010ff000000418ff */
[----:B------:R-:W-:Y:S08]  /*14f0*/  HMMA.16816.F32.BF16 R100, R68, R50, R100 ;  /* 0x000000324464723c */ /* 0x000ff00000041864 */
[----:B------:R-:W-:Y:S01]  /*1500*/  HMMA.16816.F32.BF16 R48, R52, R88, RZ ;  /* 0x000000583430723c */ /* 0x000fe200000418ff */
[----:B------:R-:W-:-:S06]  /*1510*/  IMAD.WIDE R44, R2, 0x2, R12 ;  /* 0x00000002022c7825 */ /* 0x000fcc00078e020c */
[----:B------:R0:W2:Y:S01]  /*1520*/  LDG.E.U16 R44, [R44.64] ;  /* 0x000000042c2c7981 */ /* 0x0000a2000c1e1500 */
[C---:B------:R-:W-:Y:S08]  /*1530*/  HMMA.16816.F32.BF16 R104, R68.reuse, R110, R104 ;  /* 0x0000006e4468723c */ /* 0x040ff00000041868 */
[----:B------:R-:W-:Y:S07]  /*1540*/  HMMA.16816.F32.BF16 R64, R68, R46, R64 ;  /* 0x0000002e4440723c */ /* 0x000fee0000041840 */
[C---:B------:R-:W-:Y:S01]  /*1550*/  IMAD.WIDE R46, R2.reuse, 0x2, R14 ;  /* 0x00000002022e7825 */ /* 0x040fe200078e020e */
[----:B------:R-:W-:Y:S05]  /*1560*/  HMMA.16816.F32.BF16 R108, R52, R80, RZ ;  /* 0x00000050346c723c */ /* 0x000fea00000418ff */
[----:B------:R1:W3:Y:S02]  /*1570*/  LDG.E.U16 R46, [R46.64] ;  /* 0x000000042e2e7981 */ /* 0x0002e4000c1e1500 */
[C---:B------:R-:W-:Y:S01]  /*1580*/  IMAD.WIDE R80, R2.reuse, 0x2, R16 ;  /* 0x0000000202507825 */ /* 0x040fe200078e0210 */
[C---:B------:R-:W-:Y:S04]  /*1590*/  HMMA.16816.F32.BF16 R72, R68.reuse, R42, R72 ;  /* 0x0000002a4448723c */ /* 0x040fe80000041848 */
[----:B0-----:R0:W4:Y:S03]  /*15a0*/  LDG.E.U16 R45, [R80.64] ;  /* 0x00000004502d7981 */ /* 0x001126000c1e1500 */
[C---:B------:R-:W-:Y:S01]  /*15b0*/  IMAD.WIDE R42, R2.reuse, 0x2, R18 ;  /* 0x00000002022a7825 */ /* 0x040fe200078e0212 */
[----:B------:R-:W-:Y:S04]  /*15c0*/  HMMA.16816.F32.BF16 R48, R68, R90, R48 ;  /* 0x0000005a4430723c */ /* 0x000fe80000041830 */
[----:B-1----:R1:W2:Y:S01]  /*15d0*/  LDG.E.U16 R47, [R42.64] ;  /* 0x000000042a2f7981 */ /* 0x0022a2000c1e1500 */
[----:B0-----:R-:W-:-:S04]  /*15e0*/  IMAD.WIDE R80, R2, 0x2, R20 ;  /* 0x0000000202507825 */ /* 0x001fc800078e0214 */
[C---:B------:R-:W-:Y:S01]  /*15f0*/  IMAD.WIDE R90, R2.reuse, 0x2, R28 ;  /* 0x00000002025a7825 */ /* 0x040fe200078e021c */
[----:B------:R0:W3:Y:S03]  /*1600*/  LDG.E.U16 R143, [R80.64] ;  /* 0x00000004508f7981 */ /* 0x0000e6000c1e1500 */
[C---:B-1----:R-:W-:Y:S01]  /*1610*/  IMAD.WIDE R42, R2.reuse, 0x2, R24 ;  /* 0x00000002022a7825 */ /* 0x042fe200078e0218 */
[----:B------:R-:W-:Y:S04]  /*1620*/  HMMA.16816.F32.BF16 R52, R52, R96, RZ ;  /* 0x000000603434723c */ /* 0x000fe800000418ff */
[----:B0-----:R0:W3:Y:S01]  /*1630*/  LDG.E.U16 R81, [R42.64] ;  /* 0x000000042a517981 */ /* 0x0010e2000c1e1500 */
[----:B------:R-:W-:-:S03]  /*1640*/  IMAD.WIDE R88, R2, 0x2, R22 ;  /* 0x0000000202587825 */ /* 0x000fc600078e0216 */
[----:B------:R1:W3:Y:S01]  /*1650*/  LDG.E.U16 R80, [R90.64] ;  /* 0x000000045a507981 */ /* 0x0002e2000c1e1500 */
[----:B------:R-:W-:-:S03]  /*1660*/  IMAD.WIDE R96, R2, 0x2, R30 ;  /* 0x0000000202607825 */ /* 0x000fc600078e021e */
[----:B------:R1:W3:Y:S01]  /*1670*/  LDG.E.U16 R88, [R88.64] ;  /* 0x0000000458587981 */ /* 0x0002e2000c1e1500 */
[----:B0-----:R-:W-:-:S04]  /*1680*/  IMAD.WIDE R42, R2, 0x2, R34 ;  /* 0x00000002022a7825 */ /* 0x001fc800078e0222 */
[C---:B-1----:R-:W-:Y:S01]  /*1690*/  IMAD.WIDE R90, R2.reuse, 0x2, R36 ;  /* 0x00000002025a7825 */ /* 0x042fe200078e0224 */
[----:B------:R0:W3:Y:S03]  /*16a0*/  LDG.E.U16 R145, [R42.64] ;  /* 0x000000042a917981 */ /* 0x0000e6000c1e1500 */
[C---:B------:R-:W-:Y:S02]  /*16b0*/  IMAD.WIDE R40, R2.reuse, 0x2, R10 ;  /* 0x0000000202287825 */ /* 0x040fe400078e020a */
[----:B------:R1:W4:Y:S04]  /*16c0*/  LDG.E.U16 R91, [R90.64] ;  /* 0x000000045a5b7981 */ /* 0x000328000c1e1500 */
[----:B------:R1:W4:Y:S01]  /*16d0*/  LDG.E.U16 R40, [R40.64] ;  /* 0x0000000428287981 */ /* 0x000322000c1e1500 */
[----:B0-----:R-:W-:-:S03]  /*16e0*/  IMAD.WIDE R42, R2, 0x2, R38 ;  /* 0x00000002022a7825 */ /* 0x001fc600078e0226 */
[----:B-1----:R0:W4:Y:S04]  /*16f0*/  LDG.E.U16 R90, [R96.64] ;  /* 0x00000004605a7981 */ /* 0x002128000c1e1500 */
[----:B------:R1:W4:Y:S01]  /*1700*/  LDG.E.U16 R89, [R42.64] ;  /* 0x000000042a597981 */ /* 0x000322000c1e1500 */
[----:B0-----:R-:W-:-:S04]  /*1710*/  IMAD.WIDE R96, R2, 0x2, R112 ;  /* 0x0000000202607825 */ /* 0x001fc800078e0270 */
[----:B-1----:R-:W-:Y:S01]  /*1720*/  IMAD.WIDE R42, R2, 0x2, R32 ;  /* 0x00000002022a7825 */ /* 0x002fe200078e0220 */
[----:B------:R-:W4:Y:S04]  /*1730*/  LDG.E.U16 R147, [R96.64] ;  /* 0x0000000460937981 */ /* 0x000f28000c1e1500 */
[----:B------:R0:W4:Y:S01]  /*1740*/  LDG.E.U16 R146, [R42.64] ;  /* 0x000000042a927981 */ /* 0x000122000c1e1500 */
[C---:B------:R-:W-:Y:S01]  /*1750*/  HMMA.16816.F32.BF16 R108, R68.reuse, R82, R108 ;  /* 0x00000052446c723c */ /* 0x040fe2000004186c */
[----:B------:R-:W-:Y:S02]  /*1760*/  FMUL R9, R92, c[0x0][0x188] ;  /* 0x000062005c097a20 */ /* 0x000fe40000400000 */
[----:B------:R-:W-:Y:S05]  /*1770*/  BAR.SYNC.DEFER_BLOCKING 0x0 ;  /* 0x0000000000007b1d */ /* 0x000fea0000010000 */
[----:B------:R-:W-:Y:S07]  /*1780*/  HMMA.16816.F32.BF16 R52, R68, R98, R52 ;  /* 0x000000624434723c */ /* 0x000fee0000041834 */
[----:B------:R-:W-:-:S05]  /*1790*/  FMUL R68, R93, c[0x0][0x188] ;  /* 0x000062005d447a20 */ /* 0x000fca0000400000 */
[----:B------:R-:W-:Y:S01]  /*17a0*/  FMNMX R68, R9, R68, !PT ;  /* 0x0000004409447209 */ /* 0x000fe20007800000 */
        /* <DEDUP_REMOVED lines=24> */
[----:B------:R-:W-:Y:S02]  /*1930*/  FMUL R9, R52, c[0x0][0x188] ;  /* 0x0000620034097a20 */ /* 0x000fe40000400000 */
[----:B0-----:R-:W-:-:S03]  /*1940*/  FMUL R42, R95, c[0x0][0x188] ;  /* 0x000062005f2a7a20 */ /* 0x001fc60000400000 */
[----:B------:R-:W-:Y:S01]  /*1950*/  FMNMX R68, R9, R68, !PT ;  /* 0x0000004409447209 */ /* 0x000fe20007800000 */
[----:B------:R-:W-:Y:S02]  /*1960*/  FMUL R9, R94, c[0x0][0x188] ;  /* 0x000062005e097a20 */ /* 0x000fe40000400000 */
[----:B------:R-:W-:-:S03]  /*1970*/  FMUL R41, R53, c[0x0][0x188] ;  /* 0x0000620035297a20 */ /* 0x000fc60000400000 */
[----:B------:R-:W-:Y:S01]  /*1980*/  FMNMX R42, R9, R42, !PT ;  /* 0x0000002a092a7209 */ /* 0x000fe20007800000 */
[----:B------:R-:W-:Y:S01]  /*1990*/  FMUL R9, R106, c[0x0][0x188] ;  /* 0x000062006a097a20 */ /* 0x000fe20000400000 */
[----:B------:R-:W-:-:S04]  /*19a0*/  FMNMX R41, R41, R68, !PT ;  /* 0x0000004429297209 */ /* 0x000fc80007800000 */
[----:B------:R-:W-:Y:S01]  /*19b0*/  FMNMX R42, R9, R42, !PT ;  /* 0x0000002a092a7209 */ /* 0x000fe20007800000 */
[----:B------:R-:W-:Y:S01]  /*19c0*/  FMUL R9, R107, c[0x0][0x188] ;  /* 0x000062006b097a20 */ /* 0x000fe20000400000 */
[----:B------:R-:W0:Y:S04]  /*19d0*/  SHFL.BFLY PT, R68, R41, 0x2, 0x1f ;  /* 0x0c401f0029447f89 */ /* 0x000e2800000e0000 */
[----:B------:R-:W-:Y:S01]  /*19e0*/  FMNMX R42, R9, R42, !PT ;  /* 0x0000002a092a7209 */ /* 0x000fe20007800000 */
[----:B------:R-:W-:-:S05]  /*19f0*/  FMUL R9, R102, c[0x0][0x188] ;  /* 0x0000620066097a20 */ /* 0x000fca0000400000 */
[----:B------:R-:W-:Y:S01]  /*1a00*/  FMNMX R42, R9, R42, !PT ;  /* 0x0000002a092a7209 */ /* 0x000fe20007800000 */
[----:B------:R-:W-:-:S05]  /*1a10*/  FMUL R9, R103, c[0x0][0x188] ;  /* 0x0000620067097a20 */ /* 0x000fca0000400000 */
[----:B------:R-:W-:Y:S01]  /*1a20*/  FMNMX R42, R9, R42, !PT ;  /* 0x0000002a092a7209 */ /* 0x000fe20007800000 */
[----:B------:R-:W-:-:S05]  /*1a30*/  FMUL R9, R74, c[0x0][0x188] ;  /* 0x000062004a097a20 */ /* 0x000fca0000400000 */
[----:B------:R-:W-:Y:S01]  /*1a40*/  FMNMX R42, R9, R42, !PT ;  /* 0x0000002a092a7209 */ /* 0x000fe20007800000 */
[----:B------:R-:W-:Y:S01]  /*1a50*/  FMUL R9, R75, c[0x0][0x188] ;  /* 0x000062004b097a20 */ /* 0x000fe20000400000 */
[----:B0-----:R-:W-:-:S04]  /*1a60*/  FMNMX R68, R41, R68, !PT ;  /* 0x0000004429447209 */ /* 0x001fc80007800000 */
        /* <DEDUP_REMOVED lines=9> */
[----:B------:R-:W-:Y:S02]  /*1b00*/  FMNMX R42, R9, R42, !PT ;  /* 0x0000002a092a7209 */ /* 0x000fe40007800000 */
[----:B0-----:R-:W-:Y:S01]  /*1b10*/  FMNMX R9, R68, R41, !PT ;  /* 0x0000002944097209 */ /* 0x001fe20007800000 */
[----:B------:R-:W-:-:S05]  /*1b20*/  FMUL R41, R110, c[0x0][0x188] ;  /* 0x000062006e297a20 */ /* 0x000fca0000400000 */
[----:B------:R-:W-:Y:S01]  /*1b30*/  FMNMX R42, R41, R42, !PT ;  /* 0x0000002a292a7209 */ /* 0x000fe20007800000 */
[----:B------:R-:W-:-:S05]  /*1b40*/  FMUL R41, R111, c[0x0][0x188] ;  /* 0x000062006f297a20 */ /* 0x000fca0000400000 */
[----:B------:R-:W-:Y:S01]  /*1b50*/  FMNMX R42, R41, R42, !PT ;  /* 0x0000002a292a7209 */ /* 0x000fe20007800000 */
[----:B------:R-:W-:-:S05]  /*1b60*/  FMUL R41, R54, c[0x0][0x188] ;  /* 0x0000620036297a20 */ /* 0x000fca0000400000 */
[----:B------:R-:W-:Y:S01]  /*1b70*/  FMNMX R42, R41, R42, !PT ;  /* 0x0000002a292a7209 */ /* 0x000fe20007800000 */
[----:B------:R-:W-:-:S05]  /*1b80*/  FMUL R41, R55, c[0x0][0x188] ;  /* 0x0000620037297a20 */ /* 0x000fca0000400000 */
[----:B------:R-:W-:-:S05]  /*1b90*/  FMNMX R41, R41, R42, !PT ;  /* 0x0000002a29297209 */ /* 0x000fca0007800000 */
[----:B------:R-:W0:Y:S01]  /*1ba0*/  SHFL.BFLY PT, R68, R41, 0x2, 0x1f ;  /* 0x0c401f0029447f89 */ /* 0x000e2200000e0000 */
[----:B------:R-:W-:-:S05]  /*1bb0*/  FMNMX R9, R9, R8, !PT ;  /* 0x0000000809097209 */ /* 0x000fca0007800000 */
[----:B------:R-:W-:-:S04]  /*1bc0*/  FFMA R93, R93, c[0x0][0x188], -R9 ;  /* 0x000062005d5d7a23 */ /* 0x000fc80000000809 */
[----:B------:R-:W-:Y:S01]  /*1bd0*/  FMUL R69, R93, 1.4426950216293334961 ;  /* 0x3fb8aa3b5d457820 */ /* 0x000fe20000400000 */
[----:B-----5:R-:W-:Y:S01]  /*1be0*/  STS.U16 [R0+0x1800], R144 ;  /* 0x0018009000007388 */ /* 0x020fe20000000400 */
[----:B------:R-:W-:Y:S02]  /*1bf0*/  FFMA R43, R104, c[0x0][0x188], -R9 ;  /* 0x00006200682b7a23 */ /* 0x000fe40000000809 */
[----:B------:R1:W-:Y:S01]  /*1c00*/  MUFU.EX2 R104, R69 ;  /* 0x0000004500687308 */ /* 0x0003e20000000800 */
[----:B0-----:R-:W-:-:S05]  /*1c10*/  FMNMX R68, R41, R68, !PT ;  /* 0x0000004429447209 */ /* 0x001fca0007800000 */
[----:B-1----:R-:W0:Y:S04]  /*1c20*/  SHFL.BFLY PT, R69, R68, 0x1, 0x1f ;  /* 0x0c201f0044457f89 */ /* 0x002e2800000e0000 */
[----:B--2---:R-:W-:Y:S01]  /*1c30*/  STS.U16 [R0+0x1400], R47 ;  /* 0x0014002f00007388 */ /* 0x004fe20000000400 */
[----:B------:R-:W-:-:S03]  /*1c40*/  FFMA R64, R64, c[0x0][0x188], -R9 ;  /* 0x0000620040407a23 */ /* 0x000fc60000000809 */
[----:B---3--:R-:W-:Y:S04]  /*1c50*/  STS.U16 [R0+0x1c00], R145 ;  /* 0x001c009100007388 */ /* 0x008fe80000000400 */
[----:B----4-:R1:W-:Y:S04]  /*1c60*/  STS.U16 [R0+0x1000], R40 ;  /* 0x0010002800007388 */ /* 0x0103e80000000400 */
[----:B------:R-:W-:Y:S04]  /*1c70*/  STS.U16 [R158+0x1100], R44 ;  /* 0x0011002c9e007388 */ /* 0x000fe80000000400 */
[----:B------:R-:W-:Y:S04]  /*1c80*/  STS.U16 [R158+0x1500], R143 ;  /* 0x0015008f9e007388 */ /* 0x000fe80000000400 */
[----:B------:R2:W-:Y:S04]  /*1c90*/  STS.U16 [R158+0x1900], R80 ;  /* 0x001900509e007388 */ /* 0x0005e80000000400 */
[----:B------:R-:W-:Y:S04]  /*1ca0*/  STS.U16 [R158+0x1d00], R91 ;  /* 0x001d005b9e007388 */ /* 0x000fe80000000400 */
[----:B------:R-:W-:Y:S04]  /*1cb0*/  STS.U16 [R156+0x1200], R46 ;  /* 0x0012002e9c007388 */ /* 0x000fe80000000400 */
[----:B------:R-:W-:Y:S04]  /*1cc0*/  STS.U16 [R156+0x1600], R88 ;  /* 0x001600589c007388 */ /* 0x000fe80000000400 */
[----:B------:R-:W-:Y:S04]  /*1cd0*/  STS.U16 [R156+0x1a00], R90 ;  /* 0x001a005a9c007388 */ /* 0x000fe80000000400 */
[----:B------:R-:W-:Y:S04]  /*1ce0*/  STS.U16 [R156+0x1e00], R89 ;  /* 0x001e00599c007388 */ /* 0x000fe80000000400 */
[----:B------:R-:W-:Y:S04]  /*1cf0*/  STS.U16 [R155+0x1300], R45 ;  /* 0x0013002d9b007388 */ /* 0x000fe80000000400 */
[----:B------:R3:W-:Y:S04]  /*1d00*/  STS.U16 [R155+0x1700], R81 ;  /* 0x001700519b007388 */ /* 0x0007e80000000400 */
[----:B------:R-:W-:Y:S04]  /*1d10*/  STS.U16 [R155+0x1b00], R146 ;  /* 0x001b00929b007388 */ /* 0x000fe80000000400 */
[----:B------:R-:W-:Y:S04]  /*1d20*/  STS.U16 [R155+0x1f00], R147 ;  /* 0x001f00939b007388 */ /* 0x000fe80000000400 */
[----:B------:R-:W-:Y:S01]  /*1d30*/  BAR.SYNC.DEFER_BLOCKING 0x0 ;  /* 0x0000000000007b1d */ /* 0x000fe20000010000 */
[----:B0-----:R-:W-:Y:S01]  /*1d40*/  FMNMX R68, R68, R69, !PT ;  /* 0x0000004544447209 */ /* 0x001fe20007800000 */
[----:B------:R-:W-:-:S02]  /*1d50*/  FFMA R48, R48, c[0x0][0x188], -R9 ;  /* 0x0000620030307a23 */ /* 0x000fc40000000809 */
[--C-:B------:R-:W-:Y:S01]  /*1d60*/  FFMA R49, R49, c[0x0][0x188], -R9.reuse ;  /* 0x0000620031317a23 */ /* 0x100fe20000000809 */
[----:B-1----:R-:W-:Y:S01]  /*1d70*/  FMNMX R40, R68, R7, !PT ;  /* 0x0000000744287209 */ /* 0x002fe20007800000 */
[--C-:B------:R-:W-:Y:S02]  /*1d80*/  FFMA R65, R65, c[0x0][0x188], -R9.reuse ;  /* 0x0000620041417a23 */ /* 0x100fe40000000809 */
[----:B------:R-:W-:Y:S02]  /*1d90*/  FFMA R92, R92, c[0x0][0x188], -R9 ;  /* 0x000062005c5c7a23 */ /* 0x000fe40000000809 */
[----:B------:R-:W-:Y:S02]  /*1da0*/  FMUL R64, R64, 1.4426950216293334961 ;  /* 0x3fb8aa3b40407820 */ /* 0x000fe40000400000 */
[----:B------:R-:W-:Y:S02]  /*1db0*/  FMUL R48, R48, 1.4426950216293334961 ;  /* 0x3fb8aa3b30307820 */ /* 0x000fe40000400000 */
[----:B------:R-:W-:-:S02]  /*1dc0*/  FMUL R49, R49, 1.4426950216293334961 ;  /* 0x3fb8aa3b31317820 */ /* 0x000fc40000400000 */
[----:B------:R-:W-:Y:S02]  /*1dd0*/  FADD R8, -R9, R8 ;  /* 0x0000000809087221 */ /* 0x000fe40000000100 */
[----:B------:R-:W-:Y:S01]  /*1de0*/  FADD R7, -R40, R7 ;  /* 0x0000000728077221 */ /* 0x000fe20000000100 */
[----:B------:R-:W0:Y:S01]  /*1df0*/  LDSM.16.M88.4 R44, [R5+0x1000] ;  /* 0x00100000052c783b */ /* 0x000e220000000200 */
[----:B------:R-:W-:Y:S02]  /*1e00*/  FFMA R105, R105, c[0x0][0x188], -R9 ;  /* 0x0000620069697a23 */ /* 0x000fe40000000809 */
[--C-:B------:R-:W-:Y:S01]  /*1e10*/  FFMA R94, R94, c[0x0][0x188], -R40.reuse ;  /* 0x000062005e5e7a23 */ /* 0x100fe20000000828 */
[----:B------:R-:W1:Y:S01]  /*1e20*/  LDSM.16.M88.4 R68, [R5+0x1400] ;  /* 0x001400000544783b */ /* 0x000e620000000200 */
[--C-:B------:R-:W-:Y:S02]  /*1e30*/  FFMA R95, R95, c[0x0][0x188], -R40.reuse ;  /* 0x000062005f5f7a23 */ /* 0x100fe40000000828 */
[--C-:B------:R-:W-:Y:S01]  /*1e40*/  FFMA R106, R106, c[0x0][0x188], -R40.reuse ;  /* 0x000062006a6a7a23 */ /* 0x100fe20000000828 */
[----:B------:R-:W4:Y:S01]  /*1e50*/  LDSM.16.M88.4 R88, [R5+0x1800] ;  /* 0x001800000558783b */ /* 0x000f220000000200 */
[----:B------:R-:W-:Y:S01]  /*1e60*/  FFMA R107, R107, c[0x0][0x188], -R40 ;  /* 0x000062006b6b7a23 */ /* 0x000fe20000000828 */
[----:B------:R5:W-:Y:S01]  /*1e70*/  MUFU.EX2 R99, R64 ;  /* 0x0000004000637308 */ /* 0x000be20000000800 */
[----:B------:R-:W-:-:S02]  /*1e80*/  FMUL R96, R65, 1.4426950216293334961 ;  /* 0x3fb8aa3b41607820 */ /* 0x000fc40000400000 */
[--C-:B------:R-:W-:Y:S02]  /*1e90*/  FFMA R52, R52, c[0x0][0x188], -R9.reuse ;  /* 0x0000620034347a23 */ /* 0x100fe40000000809 */
[--C-:B------:R-:W-:Y:S02]  /*1ea0*/  FFMA R53, R53, c[0x0][0x188], -R9.reuse ;  /* 0x0000620035357a23 */ /* 0x100fe40000000809 */
[----:B------:R-:W-:Y:S01]  /*1eb0*/  FMUL R92, R92, 1.4426950216293334961 ;  /* 0x3fb8aa3b5c5c7820 */ /* 0x000fe20000400000 */
[----:B------:R2:W-:Y:S01]  /*1ec0*/  MUFU.EX2 R98, R48 ;  /* 0x0000003000627308 */ /* 0x0005e20000000800 */
[----:B------:R-:W-:Y:S02]  /*1ed0*/  FFMA R100, R100, c[0x0][0x188], -R9 ;  /* 0x0000620064647a23 */ /* 0x000fe40000000809 */
[----:B------:R-:W-:Y:S02]  /*1ee0*/  FMUL R8, R8, 1.4426950216293334961 ;  /* 0x3fb8aa3b08087820 */ /* 0x000fe40000400000 */
[----:B------:R-:W-:-:S02]  /*1ef0*/  FMUL R7, R7, 1.4426950216293334961 ;  /* 0x3fb8aa3b07077820 */ /* 0x000fc40000400000 */
[----:B------:R-:W-:Y:S01]  /*1f00*/  FMUL R93, R105, 1.4426950216293334961 ;  /* 0x3fb8aa3b695d7820 */ /* 0x000fe20000400000 */
[----:B------:R3:W-:Y:S01]  /*1f10*/  MUFU.EX2 R65, R49 ;  /* 0x0000003100417308 */ /* 0x0007e20000000800 */
[----:B-----5:R-:W-:Y:S02]  /*1f20*/  FMUL R64, R94, 1.4426950216293334961 ;  /* 0x3fb8aa3b5e407820 */ /* 0x020fe40000400000 */
[----:B------:R-:W-:Y:S02]  /*1f30*/  FMUL R95, R95, 1.4426950216293334961 ;  /* 0x3fb8aa3b5f5f7820 */ /* 0x000fe40000400000 */
[----:B--2---:R-:W-:Y:S02]  /*1f40*/  FMUL R48, R106, 1.4426950216293334961 ;  /* 0x3fb8aa3b6a307820 */ /* 0x004fe40000400000 */
[----:B------:R-:W-:Y:S02]  /*1f50*/  FMUL R43, R43, 1.4426950216293334961 ;  /* 0x3fb8aa3b2b2b7820 */ /* 0x000fe40000400000 */
[----:B---3--:R-:W-:Y:S01]  /*1f60*/  FMUL R49, R107, 1.4426950216293334961 ;  /* 0x3fb8aa3b6b317820 */ /* 0x008fe20000400000 */
[----:B------:R2:W-:Y:S01]  /*1f70*/  MUFU.EX2 R142, R92 ;  /* 0x0000005c008e7308 */ /* 0x0005e20000000800 */
[----:B------:R-:W-:-:S02]  /*1f80*/  FFMA R72, R72, c[0x0][0x188], -R9 ;  /* 0x0000620048487a23 */ /* 0x000fc40000000809 */
[----:B------:R-:W-:Y:S02]  /*1f90*/  FFMA R73, R73, c[0x0][0x188], -R9 ;  /* 0x0000620049497a23 */ /* 0x000fe40000000809 */
[----:B------:R-:W-:Y:S02]  /*1fa0*/  FMUL R52, R52, 1.4426950216293334961 ;  /* 0x3fb8aa3b34347820 */ /* 0x000fe40000400000 */
[----:B------:R-:W-:Y:S02]  /*1fb0*/  FMUL R53, R53, 1.4426950216293334961 ;  /* 0x3fb8aa3b35357820 */ /* 0x000fe40000400000 */
[----:B------:R-:W-:Y:S01]  /*1fc0*/  FFMA R74, R74, c[0x0][0x188], -R40 ;  /* 0x000062004a4a7a23 */ /* 0x000fe20000000828 */
[----:B------:R-:W3:Y:S01]  /*1fd0*/  MUFU.EX2 R8, R8 ;  /* 0x0000000800087308 */ /* 0x000ee20000000800 */
[----:B--2---:R-:W-:Y:S02]  /*1fe0*/  FMUL R92, R100, 1.4426950216293334961 ;  /* 0x3fb8aa3b645c7820 */ /* 0x004fe40000400000 */
[----:B------:R-:W-:-:S05]  /*1ff0*/  FMUL R41, R73, 1.4426950216293334961 ;  /* 0x3fb8aa3b49297820 */ /* 0x000fca0000400000 */
[----:B------:R-:W-:Y:S08]  /*2000*/  MUFU.EX2 R100, R95 ;  /* 0x0000005f00647308 */ /* 0x000ff00000000800 */
[----:B------:R-:W-:Y:S08]  /*2010*/  MUFU.EX2 R7, R7 ;  /* 0x0000000700077308 */ /* 0x000ff00000000800 */
[----:B------:R2:W-:Y:S08]  /*2020*/  MUFU.EX2 R97, R43 ;  /* 0x0000002b00617308 */ /* 0x0005f00000000800 */
[----:B------:R-:W-:Y:S01]  /*2030*/  MUFU.EX2 R93, R93 ;  /* 0x0000005d005d7308 */ /* 0x000fe20000000800 */
[----:B--2---:R-:W-:-:S07]  /*2040*/  FMUL R43, R72, 1.4426950216293334961 ;  /* 0x3fb8aa3b482b7820 */ /* 0x004fce0000400000 */
[----:B------:R-:W2:Y:S08]  /*2050*/  MUFU.EX2 R64, R64 ;  /* 0x0000004000407308 */ /* 0x000eb00000000800 */
[----:B------:R-:W-:Y:S08]  /*2060*/  MUFU.EX2 R48, R48 ;  /* 0x0000003000307308 */ /* 0x000ff00000000800 */
[----:B------:R-:W5:Y:S08]  /*2070*/  MUFU.EX2 R49, R49 ;  /* 0x0000003100317308 */ /* 0x000f700000000800 */
[----:B------:R0:W-:Y:S08]  /*2080*/  MUFU.EX2 R95, R52 ;  /* 0x00000034005f7308 */ /* 0x0001f00000000800 */
[----:B------:R1:W-:Y:S01]  /*2090*/  MUFU.EX2 R94, R53 ;  /* 0x00000035005e7308 */ /* 0x0003e20000000800 */
[----:B0-----:R-:W-:-:S02]  /*20a0*/  FMUL R52, R74, 1.4426950216293334961 ;  /* 0x3fb8aa3b4a347820 */ /* 0x001fc40000400000 */
[--C-:B-1----:R-:W-:Y:S02]  /*20b0*/  FFMA R53, R75, c[0x0][0x188], -R40.reuse ;  /* 0x000062004b357a23 */ /* 0x102fe40000000828 */
[----:B------:R-:W0:Y:S01]  /*20c0*/  LDSM.16.M88.4 R72, [R5+0x1c00] ;  /* 0x001c00000548783b */ /* 0x000e220000000200 */
[----:B---3--:R-:W-:Y:S01]  /*20d0*/  FMUL R80, R8, R56 ;  /* 0x0000003808507220 */ /* 0x008fe20000400000 */
[----:B------:R-:W-:Y:S01]  /*20e0*/  F2FP.BF16.PACK_AB R56, R104, R142 ;  /* 0x0000008e6838723e */ /* 0x000fe200000010ff */
[----:B------:R-:W-:Y:S01]  /*20f0*/  FMUL R81, R8, R57 ;  /* 0x0000003908517220 */ /* 0x000fe20000400000 */
[----:B--2---:R-:W-:Y:S01]  /*2100*/  F2FP.BF16.PACK_AB R57, R100, R64 ;  /* 0x000000406439723e */ /* 0x004fe200000010ff */
[----:B------:R-:W-:Y:S01]  /*2110*/  FMUL R82, R7, R58 ;  /* 0x0000003a07527220 */ /* 0x000fe20000400000 */
[----:B------:R-:W-:Y:S01]  /*2120*/  F2FP.BF16.PACK_AB R58, R93, R97 ;  /* 0x000000615d3a723e */ /* 0x000fe200000010ff */
[----:B------:R-:W-:Y:S01]  /*2130*/  FMUL R83, R7, R59 ;  /* 0x0000003b07537220 */ /* 0x000fe20000400000 */
[----:B-----5:R-:W-:Y:S01]  /*2140*/  F2FP.BF16.PACK_AB R59, R49, R48 ;  /* 0x00000030313b723e */ /* 0x020fe200000010ff */
[----:B------:R-:W-:-:S02]  /*2150*/  FFMA R102, R102, c[0x0][0x188], -R40 ;  /* 0x0000620066667a23 */ /* 0x000fc40000000828 */
[----:B------:R-:W-:Y:S02]  /*2160*/  FFMA R103, R103, c[0x0][0x188], -R40 ;  /* 0x0000620067677a23 */ /* 0x000fe40000000828 */
[----:B------:R-:W-:Y:S02]  /*2170*/  FFMA R101, R101, c[0x0][0x188], -R9 ;  /* 0x0000620065657a23 */ /* 0x000fe40000000809 */
[----:B------:R-:W-:Y:S01]  /*2180*/  FMUL R102, R102, 1.4426950216293334961 ;  /* 0x3fb8aa3b66667820 */ /* 0x000fe20000400000 */
[----:B------:R-:W-:Y:S01]  /*2190*/  HMMA.16816.F32.BF16 R80, R56, R44, R80 ;  /* 0x0000002c3850723c */ /* 0x000fe20000041850 */
[C---:B------:R-:W-:Y:S02]  /*21a0*/  FMUL R76, R8.reuse, R76 ;  /* 0x0000004c084c7220 */ /* 0x040fe40000400000 */
[----:B------:R-:W-:Y:S02]  /*21b0*/  FMUL R77, R8, R77 ;  /* 0x0000004d084d7220 */ /* 0x000fe40000400000 */
[----:B------:R-:W-:-:S02]  /*21c0*/  FMUL R78, R7, R78 ;  /* 0x0000004e074e7220 */ /* 0x000fc40000400000 */
[----:B------:R-:W-:Y:S02]  /*21d0*/  FMUL R79, R7, R79 ;  /* 0x0000004f074f7220 */ /* 0x000fe40000400000 */
[----:B------:R-:W-:Y:S02]  /*21e0*/  FMUL R45, R103, 1.4426950216293334961 ;  /* 0x3fb8aa3b672d7820 */ /* 0x000fe40000400000 */
[----:B------:R-:W-:Y:S01]  /*21f0*/  FMUL R42, R101, 1.4426950216293334961 ;  /* 0x3fb8aa3b652a7820 */ /* 0x000fe20000400000 */
[----:B------:R-:W1:Y:S01]  /*2200*/  MUFU.EX2 R92, R92 ;  /* 0x0000005c005c7308 */ /* 0x000e620000000800 */
[----:B------:R-:W-:Y:S01]  /*2210*/  FMUL R53, R53, 1.4426950216293334961 ;  /* 0x3fb8aa3b35357820 */ /* 0x000fe20000400000 */
[----:B------:R-:W-:Y:S01]  /*2220*/  HMMA.16816.F32.BF16 R76, R56, R68, R76 ;  /* 0x00000044384c723c */ /* 0x000fe2000004184c */
[----:B------:R-:W-:-:S05]  /*2230*/  FADD R104, R142, R104 ;  /* 0x000000688e687221 */ /* 0x000fca0000000000 */
[----:B------:R-:W2:Y:S01]  /*2240*/  MUFU.EX2 R44, R102 ;  /* 0x00000066002c7308 */ /* 0x000ea20000000800 */
[----:B------:R-:W-:Y:S02]  /*2250*/  FADD R69, R64, R100 ;  /* 0x0000006440457221 */ /* 0x000fe40000000000 */
[----:B------:R-:W-:-:S05]  /*2260*/  FFMA R66, R66, c[0x0][0x188], -R40 ;  /* 0x0000620042427a23 */ /* 0x000fca0000000828 */
[----:B------:R-:W3:Y:S01]  /*2270*/  MUFU.EX2 R45, R45 ;  /* 0x0000002d002d7308 */ /* 0x000ee20000000800 */
[C---:B------:R-:W-:Y:S02]  /*2280*/  FMUL R60, R8.reuse, R60 ;  /* 0x0000003c083c7220 */ /* 0x040fe40000400000 */
[----:B------:R-:W-:Y:S02]  /*2290*/  FMUL R61, R8, R61 ;  /* 0x0000003d083d7220 */ /* 0x000fe40000400000 */
[----:B------:R-:W-:-:S03]  /*22a0*/  FMUL R62, R7, R62 ;  /* 0x0000003e073e7220 */ /* 0x000fc60000400000 */
[----:B------:R-:W5:Y:S01]  /*22b0*/  MUFU.EX2 R42, R42 ;  /* 0x0000002a002a7308 */ /* 0x000f620000000800 */
[----:B------:R-:W-:Y:S02]  /*22c0*/  FMUL R63, R7, R63 ;  /* 0x0000003f073f7220 */ /* 0x000fe40000400000 */
[----:B------:R-:W-:Y:S02]  /*22d0*/  FADD R104, R97, R104 ;  /* 0x0000006861687221 */ /* 0x000fe40000000000 */
[C---:B------:R-:W-:Y:S02]  /*22e0*/  FMUL R84, R8.reuse, R84 ;  /* 0x0000005408547220 */ /* 0x040fe40000400000 */
[----:B------:R-:W-:Y:S01]  /*22f0*/  FMUL R85, R8, R85 ;  /* 0x0000005508557220 */ /* 0x000fe20000400000 */
[----:B------:R-:W-:Y:S01]  /*2300*/  MUFU.EX2 R52, R52 ;  /* 0x0000003400347308 */ /* 0x000fe20000000800 */
[C---:B------:R-:W-:Y:S02]  /*2310*/  FMUL R86, R7.reuse, R86 ;  /* 0x0000005607567220 */ /* 0x040fe40000400000 */
[----:B------:R-:W-:-:S02]  /*2320*/  FMUL R87, R7, R87 ;  /* 0x0000005707577220 */ /* 0x000fc40000400000 */
[----:B------:R-:W-:-:S03]  /*2330*/  FADD R48, R48, R69 ;  /* 0x0000004530307221 */ /* 0x000fc60000000000 */
[----:B------:R-:W0:Y:S01]  /*2340*/  MUFU.EX2 R53, R53 ;  /* 0x0000003500357308 */ /* 0x000e220000000800 */
[----:B------:R-:W-:Y:S02]  /*2350*/  FMUL R64, R66, 1.4426950216293334961 ;  /* 0x3fb8aa3b42407820 */ /* 0x000fe40000400000 */
[----:B------:R-:W-:-:S05]  /*2360*/  FFMA R67, R67, c[0x0][0x188], -R40 ;  /* 0x0000620043437a23 */ /* 0x000fca0000000828 */
[----:B------:R-:W0:Y:S01]  /*2370*/  MUFU.EX2 R43, R43 ;  /* 0x0000002b002b7308 */ /* 0x000e220000000800 */
[----:B------:R-:W-:Y:S02]  /*2380*/  FADD R93, R93, R104 ;  /* 0x000000685d5d7221 */ /* 0x000fe40000000000 */
[----:B------:R-:W-:-:S05]  /*2390*/  FADD R49, R49, R48 ;  /* 0x0000003031317221 */ /* 0x000fca0000000000 */
[----:B------:R-:W2:Y:S01]  /*23a0*/  MUFU.EX2 R41, R41 ;  /* 0x0000002900297308 */ /* 0x000ea20000000800 */
[----:B------:R-:W-:Y:S01]  /*23b0*/  FMUL R66, R67, 1.4426950216293334961 ;  /* 0x3fb8aa3b43427820 */ /* 0x000fe20000400000 */
[----:B----4-:R-:W-:Y:S01]  /*23c0*/  HMMA.16816.F32.BF16 R60, R56, R88, R60 ;  /* 0x00000058383c723c */ /* 0x010fe2000004183c */
[----:B------:R-:W-:Y:S02]  /*23d0*/  FFMA R50, R50, c[0x0][0x188], -R40 ;  /* 0x0000620032327a23 */ /* 0x000fe40000000828 */
[----:B-1----:R-:W-:-:S03]  /*23e0*/  FADD R93, R92, R93 ;  /* 0x0000005d5c5d7221 */ /* 0x002fc60000000000 */
[----:B------:R-:W1:Y:S02]  /*23f0*/  MUFU.EX2 R64, R64 ;  /* 0x0000004000407308 */ /* 0x000e640000000800 */
[----:B0-----:R-:W-:Y:S01]  /*2400*/  HMMA.16816.F32.BF16 R56, R56, R72, R84 ;  /* 0x000000483838723c */ /* 0x001fe20000041854 */
[----:B------:R-:W-:Y:S02]  /*2410*/  FFMA R51, R51, c[0x0][0x188], -R40 ;  /* 0x0000620033337a23 */ /* 0x000fe40000000828 */
[----:B------:R-:W-:-:S04]  /*2420*/  FMUL R50, R50, 1.4426950216293334961 ;  /* 0x3fb8aa3b32327820 */ /* 0x000fc80000400000 */
[----:B--2---:R-:W-:Y:S01]  /*2430*/  FADD R84, R44, R49 ;  /* 0x000000312c547221 */ /* 0x004fe20000000000 */
[C---:B---3--:R-:W-:Y:S01]  /*2440*/  F2FP.BF16.PACK_AB R49, R45.reuse, R44 ;  /* 0x0000002c2d31723e */ /* 0x048fe200000010ff */
[----:B------:R-:W0:Y:S01]  /*2450*/  MUFU.EX2 R96, R96 ;  /* 0x0000006000607308 */ /* 0x000e220000000800 */
[----:B-----5:R-:W-:Y:S02]  /*2460*/  FADD R44, R42, R93 ;  /* 0x0000005d2a2c7221 */ /* 0x020fe40000000000 */
[----:B------:R-:W-:Y:S02]  /*2470*/  FADD R45, R45, R84 ;  /* 0x000000542d2d7221 */ /* 0x000fe40000000000 */
[----:B------:R-:W-:-:S03]  /*2480*/  FFMA R108, R108, c[0x0][0x188], -R9 ;  /* 0x000062006c6c7a23 */ /* 0x000fc60000000809 */
[----:B------:R-:W2:Y:S01]  /*2490*/  MUFU.EX2 R66, R66 ;  /* 0x0000004200427308 */ /* 0x000ea20000000800 */
[----:B------:R-:W-:Y:S01]  /*24a0*/  FMUL R68, R51, 1.4426950216293334961 ;  /* 0x3fb8aa3b33447820 */ /* 0x000fe20000400000 */
[----:B------:R-:W-:Y:S01]  /*24b0*/  F2FP.BF16.PACK_AB R51, R53, R52 ;  /* 0x000000343533723e */ /* 0x000fe200000010ff */
[----:B------:R-:W-:Y:S01]  /*24c0*/  FFMA R110, R110, c[0x0][0x188], -R40 ;  /* 0x000062006e6e7a23 */ /* 0x000fe20000000828 */
[----:B------:R-:W-:Y:S01]  /*24d0*/  F2FP.BF16.PACK_AB R48, R42, R92 ;  /* 0x0000005c2a30723e */ /* 0x000fe200000010ff */
[----:B------:R-:W-:Y:S02]  /*24e0*/  FADD R44, R43, R44 ;  /* 0x0000002c2b2c7221 */ /* 0x000fe40000000000 */
[----:B------:R-:W-:Y:S01]  /*24f0*/  FADD R52, R52, R45 ;  /* 0x0000002d34347221 */ /* 0x000fe20000000000 */
[----:B------:R3:W4:Y:S01]  /*2500*/  MUFU.EX2 R67, R50 ;  /* 0x0000003200437308 */ /* 0x0007220000000800 */
[----:B------:R-:W-:Y:S02]  /*2510*/  FMUL R105, R108, 1.4426950216293334961 ;  /* 0x3fb8aa3b6c697820 */ /* 0x000fe40000400000 */
[----:B------:R-:W-:-:S02]  /*2520*/  FFMA R109, R109, c[0x0][0x188], -R9 ;  /* 0x000062006d6d7a23 */ /* 0x000fc40000000809 */
[----:B------:R-:W-:Y:S01]  /*2530*/  FMUL R110, R110, 1.4426950216293334961 ;  /* 0x3fb8aa3b6e6e7820 */ /* 0x000fe20000400000 */
[----:B---3--:R-:W-:Y:S02]  /*2540*/  F2FP.BF16.PACK_AB R50, R41, R43 ;  /* 0x0000002b2932723e */ /* 0x008fe400000010ff */
[----:B------:R3:W5:Y:S01]  /*2550*/  MUFU.EX2 R72, R68 ;  /* 0x0000004400487308 */ /* 0x0007620000000800 */
[----:B------:R-:W-:Y:S02]  /*2560*/  FFMA R111, R111, c[0x0][0x188], -R40 ;  /* 0x000062006f6f7a23 */ /* 0x000fe40000000828 */
[----:B------:R-:W-:Y:S02]  /*2570*/  FADD R44, R41, R44 ;  /* 0x0000002c292c7221 */ /* 0x000fe40000000000 */
[----:B------:R-:W-:Y:S01]  /*2580*/  FADD R45, R53, R52 ;  /* 0x00000034352d7221 */ /* 0x000fe20000000000 */
[----:B------:R-:W-:Y:S01]  /*2590*/  HMMA.16816.F32.BF16 R80, R48, R46, R80 ;  /* 0x0000002e3050723c */ /* 0x000fe20000041850 */
[----:B------:R-:W-:-:S02]  /*25a0*/  FMUL R101, R109, 1.4426950216293334961 ;  /* 0x3fb8aa3b6d657820 */ /* 0x000fc40000400000 */
[----:B------:R-:W-:Y:S01]  /*25b0*/  FFMA R43, R54, c[0x0][0x188], -R40 ;  /* 0x00006200362b7a23 */ /* 0x000fe20000000828 */
[----:B------:R-:W4:Y:S01]  /*25c0*/  MUFU.EX2 R105, R105 ;  /* 0x0000006900697308 */ /* 0x000f220000000800 */
[----:B------:R-:W-:Y:S02]  /*25d0*/  FMUL R111, R111, 1.4426950216293334961 ;  /* 0x3fb8aa3b6f6f7820 */ /* 0x000fe40000400000 */
[----:B------:R-:W-:Y:S02]  /*25e0*/  FADD R47, R99, R44 ;  /* 0x0000002c632f7221 */ /* 0x000fe40000000000 */
[----:B-1----:R-:W-:-:S03]  /*25f0*/  FADD R45, R64, R45 ;  /* 0x0000002d402d7221 */ /* 0x002fc60000000000 */
[----:B------:R-:W1:Y:S01]  /*2600*/  MUFU.EX2 R42, R110 ;  /* 0x0000006e002a7308 */ /* 0x000e620000000800 */
[----:B------:R-:W-:Y:S02]  /*2610*/  FFMA R73, R55, c[0x0][0x188], -R40 ;  /* 0x0000620037497a23 */ /* 0x000fe40000000828 */
[----:B------:R-:W-:Y:S01]  /*2620*/  FMUL R43, R43, 1.4426950216293334961 ;  /* 0x3fb8aa3b2b2b7820 */ /* 0x000fe20000400000 */
[----:B---3--:R-:W-:Y:S01]  /*2630*/  HMMA.16816.F32.BF16 R68, R48, R70, R76 ;  /* 0x000000463044723c */ /* 0x008fe2000004184c */
[----:B0-----:R-:W-:Y:S01]  /*2640*/  FADD R85, R96, R47 ;  /* 0x0000002f60557221 */ /* 0x001fe20000000000 */
[----:B------:R-:W-:Y:S01]  /*2650*/  LDSM.16.M88.4 R52, [R159+0x1000] ;  /* 0x001000009f34783b */ /* 0x000fe20000000200 */
[----:B--2---:R-:W-:Y:S01]  /*2660*/  FADD R84, R66, R45 ;  /* 0x0000002d42547221 */ /* 0x004fe20000000000 */
[----:B------:R-:W0:Y:S01]  /*2670*/  MUFU.EX2 R101, R101 ;  /* 0x0000006500657308 */ /* 0x000e220000000800 */
[----:B------:R-:W-:Y:S01]  /*2680*/  FMUL R73, R73, 1.4426950216293334961 ;  /* 0x3fb8aa3b49497820 */ /* 0x000fe20000400000 */
[----:B------:R-:W-:Y:S01]  /*2690*/  LDSM.16.M88.4 R44, [R159+0x1800] ;  /* 0x001800009f2c783b */ /* 0x000fe20000000200 */
[----:B------:R-:W-:-:S05]  /*26a0*/  FADD R88, R98, R85 ;  /* 0x0000005562587221 */ /* 0x000fca0000000000 */
[----:B------:R-:W2:Y:S01]  /*26b0*/  MUFU.EX2 R41, R111 ;  /* 0x0000006f00297308 */ /* 0x000ea20000000800 */
[----:B----4-:R-:W-:Y:S01]  /*26c0*/  FADD R89, R67, R84 ;  /* 0x0000005443597221 */ /* 0x010fe20000000000 */
[----:B------:R-:W-:Y:S01]  /*26d0*/  LDSM.16.M88.4 R76, [R159+0x1400] ;  /* 0x001400009f4c783b */ /* 0x000fe20000000200 */
[----:B------:R-:W-:-:S05]  /*26e0*/  FADD R88, R65, R88 ;  /* 0x0000005841587221 */ /* 0x000fca0000000000 */
[----:B------:R-:W3:Y:S01]  /*26f0*/  MUFU.EX2 R43, R43 ;  /* 0x0000002b002b7308 */ /* 0x000ee20000000800 */
[----:B-----5:R-:W-:Y:S01]  /*2700*/  FADD R89, R72, R89 ;  /* 0x0000005948597221 */ /* 0x020fe20000000000 */
[----:B------:R-:W-:Y:S01]  /*2710*/  LDSM.16.M88.4 R84, [R159+0x1c00] ;  /* 0x001c00009f54783b */ /* 0x000fe20000000200 */
[----:B------:R-:W-:-:S05]  /*2720*/  FADD R88, R105, R88 ;  /* 0x0000005869587221 */ /* 0x000fca0000000000 */
[----:B------:R-:W4:Y:S01]  /*2730*/  MUFU.EX2 R73, R73 ;  /* 0x0000004900497308 */ /* 0x000f220000000800 */
[----:B-1----:R-:W-:Y:S02]  /*2740*/  FADD R92, R42, R89 ;  /* 0x000000592a5c7221 */ /* 0x002fe40000000000 */
[----:B0-----:R-:W-:Y:S02]  /*2750*/  FADD R88, R101, R88 ;  /* 0x0000005865587221 */ /* 0x001fe40000000000 */
[----:B--2---:R-:W-:Y:S02]  /*2760*/  FADD R92, R41, R92 ;  /* 0x0000005c295c7221 */ /* 0x004fe40000000000 */
[----:B------:R-:W-:Y:S02]  /*2770*/  FADD R89, R95, R88 ;  /* 0x000000585f597221 */ /* 0x000fe40000000000 */
[----:B---3--:R-:W-:Y:S02]  /*2780*/  FADD R92, R43, R92 ;  /* 0x0000005c2b5c7221 */ /* 0x008fe40000000000 */
[----:B------:R-:W-:Y:S01]  /*2790*/  FADD R89, R94, R89 ;  /* 0x000000595e597221 */ /* 0x000fe20000000000 */
[----:B------:R-:W-:Y:S01]  /*27a0*/  HMMA.16816.F32.BF16 R56, R48, R74, R56 ;  /* 0x0000004a3038723c */ /* 0x000fe20000041838 */
[----:B----4-:R-:W-:-:S03]  /*27b0*/  FADD R92, R73, R92 ;  /* 0x0000005c495c7221 */ /* 0x010fc60000000000 */
[----:B------:R-:W0:Y:S04]  /*27c0*/  SHFL.BFLY PT, R74, R89, 0x2, 0x1f ;  /* 0x0c401f00594a7f89 */ /* 0x000e2800000e0000 */
[----:B------:R-:W1:Y:S01]  /*27d0*/  SHFL.BFLY PT, R75, R92, 0x2, 0x1f ;  /* 0x0c401f005c4b7f89 */ /* 0x000e6200000e0000 */
[----:B------:R-:W-:Y:S07]  /*27e0*/  HMMA.16816.F32.BF16 R60, R48, R90, R60 ;  /* 0x0000005a303c723c */ /* 0x000fee000004183c */
[----:B------:R-:W-:-:S02]  /*27f0*/  F2FP.BF16.PACK_AB R48, R96, R99 ;  /* 0x000000636030723e */ /* 0x000fc400000010ff */
[----:B------:R-:W-:Y:S02]  /*2800*/  F2FP.BF16.PACK_AB R49, R66, R64 ;  /* 0x000000404231723e */ /* 0x000fe400000010ff */
[----:B------:R-:W-:Y:S02]  /*2810*/  F2FP.BF16.PACK_AB R50, R65, R98 ;  /* 0x000000624132723e */ /* 0x000fe400000010ff */
[----:B------:R-:W-:Y:S01]  /*2820*/  F2FP.BF16.PACK_AB R51, R72, R67 ;  /* 0x000000434833723e */ /* 0x000fe200000010ff */
[----:B0-----:R-:W-:Y:S02]  /*2830*/  FADD R74, R89, R74 ;  /* 0x0000004a594a7221 */ /* 0x001fe40000000000 */
[----:B-1----:R-:W-:-:S08]  /*2840*/  FADD R75, R92, R75 ;  /* 0x0000004b5c4b7221 */ /* 0x002fd00000000000 */
[C---:B------:R-:W-:Y:S01]  /*2850*/  HMMA.16816.F32.BF16 R60, R48.reuse, R44, R60 ;  /* 0x0000002c303c723c */ /* 0x040fe2000004183c */
[----:B------:R-:W0:Y:S04]  /*2860*/  SHFL.BFLY PT, R45, R74, 0x1, 0x1f ;  /* 0x0c201f004a2d7f89 */ /* 0x000e2800000e0000 */
[----:B------:R-:W1:Y:S03]  /*2870*/  SHFL.BFLY PT, R44, R75, 0x1, 0x1f ;  /* 0x0c201f004b2c7f89 */ /* 0x000e6600000e0000 */
[C---:B------:R-:W-:Y:S08]  /*2880*/  HMMA.16816.F32.BF16 R80, R48.reuse, R52, R80 ;  /* 0x000000343050723c */ /* 0x040ff00000041850 */
[C---:B------:R-:W-:Y:S08]  /*2890*/  HMMA.16816.F32.BF16 R68, R48.reuse, R76, R68 ;  /* 0x0000004c3044723c */ /* 0x040ff00000041844 */
[----:B------:R-:W-:Y:S01]  /*28a0*/  HMMA.16816.F32.BF16 R48, R48, R84, R56 ;  /* 0x000000543030723c */ /* 0x000fe20000041838 */
[----:B------:R-:W-:-:S04]  /*28b0*/  IADD3 R3, R3, 0x40, RZ ;  /* 0x0000004003037810 */ /* 0x000fc80007ffe0ff */
[----:B------:R-:W-:Y:S02]  /*28c0*/  ISETP.GE.AND P0, PT, R3, c[0x0][0x1d0], PT ;  /* 0x0000740003007a0c */ /* 0x000fe40003f06270 */
[----:B------:R-:W-:Y:S02]  /*28d0*/  F2FP.BF16.PACK_AB R64, R101, R105 ;  /* 0x000000696540723e */ /* 0x000fe400000010ff */
[----:B------:R-:W-:Y:S02]  /*28e0*/  F2FP.BF16.PACK_AB R65, R41, R42 ;  /* 0x0000002a2941723e */ /* 0x000fe400000010ff */
[----:B------:R-:W-:Y:S02]  /*28f0*/  F2FP.BF16.PACK_AB R66, R94, R95 ;  /* 0x0000005f5e42723e */ /* 0x000fe400000010ff */
[----:B------:R-:W-:Y:S01]  /*2900*/  F2FP.BF16.PACK_AB R67, R73, R43 ;  /* 0x0000002b4943723e */ /* 0x000fe200000010ff */
[----:B0-----:R-:W-:Y:S01]  /*2910*/  FADD R45, R74, R45 ;  /* 0x0000002d4a2d7221 */ /* 0x001fe20000000000 */
[----:B------:R-:W-:Y:S01]  /*2920*/  MOV R41, 0x40 ;  /* 0x0000004000297802 */ /* 0x000fe20000000f00 */
[----:B-1----:R-:W-:-:S02]  /*2930*/  FADD R44, R75, R44 ;  /* 0x0000002c4b2c7221 */ /* 0x002fc40000000000 */
[----:B------:R-:W-:Y:S02]  /*2940*/  FFMA R135, R8, R135, R45 ;  /* 0x0000008708877223 */ /* 0x000fe4000000002d */
[----:B------:R-:W-:Y:S01]  /*2950*/  HMMA.16816.F32.BF16 R56, R64, R54, R80 ;  /* 0x000000364038723c */ /* 0x000fe20000041850 */
[----:B------:R-:W-:Y:S01]  /*2960*/  FFMA R134, R7, R134, R44 ;  /* 0x0000008607867223 */ /* 0x000fe2000000002c */
[----:B------:R-:W-:Y:S01]  /*2970*/  MOV R7, R40 ;  /* 0x0000002800077202 */ /* 0x000fe20000000f00 */
[C---:B------:R-:W-:Y:S02]  /*2980*/  IMAD R2, R41.reuse, c[0x0][0x1b4], R2 ;  /* 0x00006d0029027a24 */ /* 0x040fe400078e0202 */
[----:B------:R-:W-:-:S03]  /*2990*/  IMAD R4, R41, c[0x0][0x1a4], R4 ;  /* 0x0000690029047a24 */ /* 0x000fc600078e0204 */
[----:B------:R-:W-:Y:S01]  /*29a0*/  HMMA.16816.F32.BF16 R76, R64, R78, R68 ;  /* 0x0000004e404c723c */ /* 0x000fe20000041844 */
[----:B------:R-:W-:-:S07]  /*29b0*/  IMAD.MOV.U32 R8, RZ, RZ, R9 ;  /* 0x000000ffff087224 */ /* 0x000fce00078e0009 */
[C---:B------:R-:W-:Y:S08]  /*29c0*/  HMMA.16816.F32.BF16 R60, R64.reuse, R46, R60 ;  /* 0x0000002e403c723c */ /* 0x040ff0000004183c */
[----:B------:R-:W-:Y:S01]  /*29d0*/  HMMA.16816.F32.BF16 R84, R64, R86, R48 ;  /* 0x000000564054723c */ /* 0x000fe20000041830 */
[----:B------:R-:W-:Y:S01]  /*29e0*/  @P0 CALL.REL.NOINC `(.L_x_0) ;  /* 0x0000001000000944 */ /* 0x000fe20003c00000 */
[----:B------:R-:W-:Y:S06]  /*29f0*/  BRA `(.L_x_1) ;  /* 0xffffe6b000007947 */ /* 0x000fec000383ffff */
.L_x_0:
[C---:B0-----:R-:W-:Y:S01]  /*2a00*/  FMUL R0, R135.reuse, 8388608 ;  /* 0x4b00000087007820 */ /* 0x041fe20000400000 */
[----:B------:R-:W-:Y:S01]  /*2a10*/  FSETP.GEU.AND P2, PT, R135, 1.175494350822287508e-38, PT ;  /* 0x008000008700780b */ /* 0x000fe20003f4e000 */
[C---:B------:R-:W-:Y:S01]  /*2a20*/  FMUL R2, R134.reuse, 8388608 ;  /* 0x4b00000086027820 */ /* 0x040fe20000400000 */
[----:B------:R-:W-:Y:S01]  /*2a30*/  FSETP.GEU.AND P3, PT, R134, 1.175494350822287508e-38, PT ;  /* 0x008000008600780b */ /* 0x000fe20003f6e000 */
[----:B------:R-:W-:Y:S01]  /*2a40*/  IMAD R8, R164, c[0x0][0x1c0], RZ ;  /* 0x00007000a4087a24 */ /* 0x000fe200078e02ff */
[----:B------:R-:W-:Y:S01]  /*2a50*/  FSEL R0, R0, R135, !P2 ;  /* 0x0000008700007208 */ /* 0x000fe20005000000 */
[----:B------:R-:W-:Y:S01]  /*2a60*/  IMAD R10, R157, c[0x0][0x1c4], RZ ;  /* 0x000071009d0a7a24 */ /* 0x000fe200078e02ff */
[----:B------:R-:W-:Y:S01]  /*2a70*/  SHF.L.U32 R4, R161, 0x2, RZ ;  /* 0x00000002a1047819 */ /* 0x000fe200000006ff */
[----:B------:R-:W-:Y:S01]  /*2a80*/  BAR.SYNC.DEFER_BLOCKING 0x0 ;  /* 0x0000000000007b1d */ /* 0x000fe20000010000 */
[----:B------:R-:W-:Y:S01]  /*2a90*/  SHF.R.U32.HI R5, RZ, 0x1, R161 ;  /* 0x00000001ff057819 */ /* 0x000fe200000116a1 */
[----:B------:R-:W-:Y:S01]  /*2aa0*/  IMAD.MOV.U32 R42, RZ, RZ, c[0x0][0x1c8] ;  /* 0x00007200ff2a7624 */ /* 0x000fe200078e00ff */
[----:B------:R-:W-:-:S02]  /*2ab0*/  FSEL R2, R2, R134, !P3 ;  /* 0x0000008602027208 */ /* 0x000fc40005800000 */
[----:B------:R-:W-:Y:S02]  /*2ac0*/  IADD3 R3, R0, -0x3f3504f3, RZ ;  /* 0xc0cafb0d00037810 */ /* 0x000fe40007ffe0ff */
[----:B------:R-:W-:Y:S02]  /*2ad0*/  LOP3.LUT R13, R162, 0x38, RZ, 0xc0, !PT ;  /* 0x00000038a20d7812 */ /* 0x000fe400078ec0ff */
[----:B------:R-:W-:Y:S01]  /*2ae0*/  LOP3.LUT R14, R4, 0xc0, RZ, 0xc0, !PT ;  /* 0x000000c0040e7812 */ /* 0x000fe200078ec0ff */
[C---:B------:R-:W-:Y:S01]  /*2af0*/  IMAD.SHL.U32 R4, R8.reuse, 0x2, RZ ;  /* 0x0000000208047824 */ /* 0x040fe200078e00ff */
[----:B------:R-:W-:Y:S01]  /*2b00*/  LOP3.LUT R15, R5, 0x4, RZ, 0xc0, !PT ;  /* 0x00000004050f7812 */ /* 0x000fe200078ec0ff */
[----:B------:R-:W-:Y:S01]  /*2b10*/  IMAD.HI R8, R8, 0x2, RZ ;  /* 0x0000000208087827 */ /* 0x000fe200078e02ff */
[----:B------:R-:W-:Y:S02]  /*2b20*/  IADD3 R5, R2, -0x3f3504f3, RZ ;  /* 0xc0cafb0d02057810 */ /* 0x000fe40007ffe0ff */
[----:B------:R-:W-:-:S02]  /*2b30*/  LOP3.LUT R7, R3, 0xff800000, RZ, 0xc0, !PT ;  /* 0xff80000003077812 */ /* 0x000fc400078ec0ff */
[----:B------:R-:W-:Y:S01]  /*2b40*/  IADD3 R3, R15, R13, R14 ;  /* 0x0000000d0f037210 */ /* 0x000fe20007ffe00e */
[----:B------:R-:W-:Y:S01]  /*2b50*/  IMAD.HI R13, R10, 0x2, RZ ;  /* 0x000000020a0d7827 */ /* 0x000fe200078e02ff */
[----:B------:R-:W-:Y:S01]  /*2b60*/  LOP3.LUT R15, R5, 0xff800000, RZ, 0xc0, !PT ;  /* 0xff800000050f7812 */ /* 0x000fe200078ec0ff */
[----:B------:R-:W0:Y:S01]  /*2b70*/  I2F R6, R7 ;  /* 0x0000000700067306 */ /* 0x000e220000201400 */
[C---:B------:R-:W-:Y:S01]  /*2b80*/  LOP3.LUT R14, R161.reuse, 0xc, RZ, 0xc0, !PT ;  /* 0x0000000ca10e7812 */ /* 0x040fe200078ec0ff */
[----:B------:R-:W-:Y:S01]  /*2b90*/  IMAD.SHL.U32 R5, R161, 0x20, RZ ;  /* 0x00000020a1057824 */ /* 0x000fe200078e00ff */
[C---:B------:R-:W-:Y:S02]  /*2ba0*/  LOP3.LUT R12, R162.reuse, 0x78, RZ, 0xc0, !PT ;  /* 0x00000078a20c7812 */ /* 0x040fe400078ec0ff */
[----:B------:R-:W-:Y:S02]  /*2bb0*/  LOP3.LUT R162, R162, 0x380, RZ, 0xc0, !PT ;  /* 0x00000380a2a27812 */ /* 0x000fe400078ec0ff */
[----:B------:R-:W-:-:S02]  /*2bc0*/  LOP3.LUT R5, R5, 0x60, RZ, 0xc0, !PT ;  /* 0x0000006005057812 */ /* 0x000fc400078ec0ff */
[----:B------:R-:W-:Y:S02]  /*2bd0*/  SHF.L.U32 R11, R10, 0x1, RZ ;  /* 0x000000010a0b7819 */ /* 0x000fe400000006ff */
[----:B------:R-:W-:Y:S02]  /*2be0*/  LEA R5, R14, R5, 0x8 ;  /* 0x000000050e057211 */ /* 0x000fe400078e40ff */
[----:B------:R-:W-:Y:S02]  /*2bf0*/  IADD3 R4, P4, P5, R11, c[0x0][0x178], R4 ;  /* 0x00005e000b047a10 */ /* 0x000fe40007d9e004 */
[----:B------:R-:W-:Y:S01]  /*2c00*/  IADD3 R17, R162, R5, RZ ;  /* 0x00000005a2117210 */ /* 0x000fe20007ffe0ff */
[----:B------:R-:W-:Y:S01]  /*2c10*/  I2F R11, R15 ;  /* 0x0000000f000b7306 */ /* 0x000fe20000201400 */
[----:B------:R-:W-:Y:S02]  /*2c20*/  FSEL R5, RZ, -23, P2 ;  /* 0xc1b80000ff057808 */ /* 0x000fe40001000000 */
[----:B------:R-:W-:Y:S01]  /*2c30*/  FSETP.GT.AND P2, PT, |R135|, 8.50705917302346158658e+37, PT ;  /* 0x7e8000008700780b */ /* 0x000fe20003f44200 */
[----:B------:R-:W-:Y:S01]  /*2c40*/  IMAD R32, R14, 0x2, R17 ;  /* 0x000000020e207824 */ /* 0x000fe200078e0211 */
[----:B------:R-:W-:Y:S01]  /*2c50*/  IADD3.X R52, R13, c[0x0][0x17c], R8, P4, P5 ;  /* 0x00005f000d347a10 */ /* 0x000fe200027ea408 */
[----:B0-----:R-:W-:Y:S01]  /*2c60*/  FFMA.FTZ R8, R6, 1.1920928955078125e-07, R5 ;  /* 0x3400000006087823 */ /* 0x001fe20000010005 */
[----:B------:R-:W-:-:S02]  /*2c70*/  FSETP.GEU.AND P4, PT, |R135|, 1.175494350822287508e-38, PT ;  /* 0x008000008700780b */ /* 0x000fc40003f8e200 */
[C---:B------:R-:W-:Y:S02]  /*2c80*/  FSETP.GT.AND P1, PT, |R134|.reuse, 8.50705917302346158658e+37, PT ;  /* 0x7e8000008600780b */ /* 0x040fe40003f24200 */
[----:B------:R-:W-:Y:S02]  /*2c90*/  FSEL R10, RZ, -23, P3 ;  /* 0xc1b80000ff0a7808 */ /* 0x000fe40001800000 */
[----:B------:R-:W-:Y:S02]  /*2ca0*/  FSETP.GEU.AND P3, PT, |R134|, 1.175494350822287508e-38, PT ;  /* 0x008000008600780b */ /* 0x000fe40003f6e200 */
[----:B------:R-:W-:Y:S01]  /*2cb0*/  LEA R165, R165, R12, 0x2 ;  /* 0x0000000ca5a57211 */ /* 0x000fe200078e10ff */
[----:B------:R-:W-:Y:S01]  /*2cc0*/  @P2 FMUL R135, R135, 0.25 ;  /* 0x3e80000087872820 */ /* 0x000fe20000400000 */
[----:B------:R-:W-:Y:S01]  /*2cd0*/  SHF.R.S32.HI R12, RZ, 0x4, R161 ;  /* 0x00000004ff0c7819 */ /* 0x000fe200000114a1 */
[----:B------:R-:W-:Y:S01]  /*2ce0*/  @P2 FMUL R84, R84, 0.25 ;  /* 0x3e80000054542820 */ /* 0x000fe20000400000 */
[----:B------:R-:W-:Y:S01]  /*2cf0*/  IADD3 R7, R0, -R7, RZ ;  /* 0x8000000700077210 */ /* 0x000fe20007ffe0ff */
[----:B------:R-:W-:Y:S01]  /*2d00*/  @!P4 FMUL R135, R135, 16777216 ;  /* 0x4b8000008787c820 */ /* 0x000fe20000400000 */
[----:B------:R-:W-:Y:S01]  /*2d10*/  SGXT R12, R12, 0x1 ;  /* 0x000000010c0c781a */ /* 0x000fe20000000200 */
[----:B------:R-:W-:Y:S01]  /*2d20*/  @P1 FMUL R134, R134, 0.25 ;  /* 0x3e80000086861820 */ /* 0x000fe20000400000 */
[----:B------:R-:W-:Y:S01]  /*2d30*/  MOV R28, 0x3dc6b27f ;  /* 0x3dc6b27f001c7802 */ /* 0x000fe20000000f00 */
[----:B------:R-:W-:Y:S01]  /*2d40*/  FADD R7, R7, -1 ;  /* 0xbf80000007077421 */ /* 0x000fe20000000000 */
[----:B------:R-:W-:Y:S01]  /*2d50*/  LOP3.LUT R165, R165, 0x408, R12, 0x78, !PT ;  /* 0x00000408a5a57812 */ /* 0x000fe200078e780c */
[----:B------:R-:W-:Y:S01]  /*2d60*/  @!P3 FMUL R134, R134, 16777216 ;  /* 0x4b8000008686b820 */ /* 0x000fe20000400000 */
[----:B------:R-:W0:Y:S01]  /*2d70*/  MUFU.RCP R12, R135 ;  /* 0x00000087000c7308 */ /* 0x000e220000001000 */
[C---:B------:R-:W-:Y:S01]  /*2d80*/  FFMA.FTZ R6, R7.reuse, R28, -0.16845393180847167969 ;  /* 0xbe2c7f3007067423 */ /* 0x040fe2000001001c */
[----:B------:R-:W-:Y:S01]  /*2d90*/  LOP3.LUT R34, R32, 0x8, RZ, 0x3c, !PT ;  /* 0x0000000820227812 */ /* 0x000fe200078e3cff */
[----:B------:R-:W-:Y:S01]  /*2da0*/  @P2 FMUL R60, R60, 0.25 ;  /* 0x3e8000003c3c2820 */ /* 0x000fe20000400000 */
[C---:B------:R-:W-:Y:S01]  /*2db0*/  LOP3.LUT R35, R32.reuse, 0x10, RZ, 0x3c, !PT ;  /* 0x0000001020237812 */ /* 0x040fe200078e3cff */
[C---:B------:R-:W-:Y:S01]  /*2dc0*/  FFMA.FTZ R6, R7.reuse, R6, 0.1716887056827545166 ;  /* 0x3e2fcf2a07067423 */ /* 0x040fe20000010006 */
[----:B------:R-:W-:Y:S01]  /*2dd0*/  LOP3.LUT R36, R32, 0x18, RZ, 0x3c, !PT ;  /* 0x0000001820247812 */ /* 0x000fe200078e3cff */
[----:B------:R-:W-:Y:S01]  /*2de0*/  @!P4 FMUL R84, R84, 16777216 ;  /* 0x4b8000005454c820 */ /* 0x000fe20000400000 */
[----:B------:R-:W1:Y:S01]  /*2df0*/  MUFU.RCP R5, R134 ;  /* 0x0000008600057308 */ /* 0x000e620000001000 */
[----:B------:R-:W-:Y:S01]  /*2e00*/  FFMA.FTZ R6, R7, R6, -0.17900948226451873779 ;  /* 0xbe374e4307067423 */ /* 0x000fe20000010006 */
[----:B------:R-:W-:Y:S01]  /*2e10*/  LOP3.LUT R163, R163, 0xf8, RZ, 0xc0, !PT ;  /* 0x000000f8a3a37812 */ /* 0x000fe200078ec0ff */
[----:B------:R-:W-:Y:S01]  /*2e20*/  @!P4 FMUL R60, R60, 16777216 ;  /* 0x4b8000003c3cc820 */ /* 0x000fe20000400000 */
[----:B------:R-:W-:Y:S01]  /*2e30*/  LOP3.LUT P0, RZ, R161, 0x40, RZ, 0xc0, !PT ;  /* 0x00000040a1ff7812 */ /* 0x000fe2000780c0ff */
[----:B------:R-:W-:-:S02]  /*2e40*/  @P1 FMUL R87, R87, 0.25 ;  /* 0x3e80000057571820 */ /* 0x000fc40000400000 */
[----:B------:R-:W-:Y:S02]  /*2e50*/  @P1 FMUL R86, R86, 0.25 ;  /* 0x3e80000056561820 */ /* 0x000fe40000400000 */
[----:B------:R-:W-:Y:S02]  /*2e60*/  @P1 FMUL R63, R63, 0.25 ;  /* 0x3e8000003f3f1820 */ /* 0x000fe40000400000 */
[----:B------:R-:W-:Y:S02]  /*2e70*/  @P1 FMUL R62, R62, 0.25 ;  /* 0x3e8000003e3e1820 */ /* 0x000fe40000400000 */
[----:B------:R-:W-:Y:S02]  /*2e80*/  @P1 FMUL R79, R79, 0.25 ;  /* 0x3e8000004f4f1820 */ /* 0x000fe40000400000 */
[----:B------:R-:W-:Y:S02]  /*2e90*/  @P1 FMUL R78, R78, 0.25 ;  /* 0x3e8000004e4e1820 */ /* 0x000fe40000400000 */
[----:B------:R-:W-:-:S02]  /*2ea0*/  @P1 FMUL R59, R59, 0.25 ;  /* 0x3e8000003b3b1820 */ /* 0x000fc40000400000 */
[----:B------:R-:W-:Y:S01]  /*2eb0*/  @P1 FMUL R58, R58, 0.25 ;  /* 0x3e8000003a3a1820 */ /* 0x000fe20000400000 */
[----:B------:R-:W-:Y:S01]  /*2ec0*/  ISETP.GE.U32.AND P1, PT, R2, 0x7f800000, PT ;  /* 0x7f8000000200780c */ /* 0x000fe20003f26070 */
[----:B------:R-:W-:Y:S02]  /*2ed0*/  FFMA.FTZ R6, R7, R6, 0.20512372255325317383 ;  /* 0x3e520bf407067423 */ /* 0x000fe40000010006 */
[----:B------:R-:W-:Y:S02]  /*2ee0*/  @P2 FMUL R85, R85, 0.25 ;  /* 0x3e80000055552820 */ /* 0x000fe40000400000 */
[----:B------:R-:W-:Y:S02]  /*2ef0*/  @P2 FMUL R61, R61, 0.25 ;  /* 0x3e8000003d3d2820 */ /* 0x000fe40000400000 */
[C---:B0-----:R-:W-:Y:S02]  /*2f00*/  FMUL R13, R12.reuse, R84 ;  /* 0x000000540c0d7220 */ /* 0x041fe40000400000 */
[----:B------:R-:W-:-:S02]  /*2f10*/  FMUL R16, R12, R60 ;  /* 0x0000003c0c107220 */ /* 0x000fc40000400000 */
[----:B------:R-:W-:Y:S02]  /*2f20*/  @!P3 FMUL R87, R87, 16777216 ;  /* 0x4b8000005757b820 */ /* 0x000fe40000400000 */
[----:B------:R-:W-:Y:S01]  /*2f30*/  @!P3 FMUL R86, R86, 16777216 ;  /* 0x4b8000005656b820 */ /* 0x000fe20000400000 */
[----:B------:R-:W-:Y:S01]  /*2f40*/  F2FP.BF16.PACK_AB R25, R13, R16 ;  /* 0x000000100d19723e */ /* 0x000fe200000010ff */
[----:B------:R-:W-:Y:S02]  /*2f50*/  @!P3 FMUL R63, R63, 16777216 ;  /* 0x4b8000003f3fb820 */ /* 0x000fe40000400000 */
[----:B------:R-:W-:Y:S02]  /*2f60*/  @!P3 FMUL R62, R62, 16777216 ;  /* 0x4b8000003e3eb820 */ /* 0x000fe40000400000 */
[----:B------:R-:W-:Y:S02]  /*2f70*/  @!P3 FMUL R79, R79, 16777216 ;  /* 0x4b8000004f4fb820 */ /* 0x000fe40000400000 */
[----:B------:R-:W-:-:S02]  /*2f80*/  @!P3 FMUL R78, R78, 16777216 ;  /* 0x4b8000004e4eb820 */ /* 0x000fc40000400000 */
[----:B------:R-:W-:Y:S02]  /*2f90*/  @!P3 FMUL R59, R59, 16777216 ;  /* 0x4b8000003b3bb820 */ /* 0x000fe40000400000 */
[----:B------:R-:W-:Y:S02]  /*2fa0*/  @!P3 FMUL R58, R58, 16777216 ;  /* 0x4b8000003a3ab820 */ /* 0x000fe40000400000 */
[----:B------:R-:W-:Y:S02]  /*2fb0*/  FFMA.FTZ R6, R7, R6, -0.24046532809734344482 ;  /* 0xbe763c8b07067423 */ /* 0x000fe40000010006 */
[----:B------:R-:W-:Y:S02]  /*2fc0*/  @P2 FMUL R76, R76, 0.25 ;  /* 0x3e8000004c4c2820 */ /* 0x000fe40000400000 */
[----:B------:R-:W-:Y:S02]  /*2fd0*/  @P2 FMUL R56, R56, 0.25 ;  /* 0x3e80000038382820 */ /* 0x000fe40000400000 */
[----:B------:R-:W-:-:S02]  /*2fe0*/  @!P4 FMUL R85, R85, 16777216 ;  /* 0x4b8000005555c820 */ /* 0x000fc40000400000 */
[----:B------:R-:W-:Y:S02]  /*2ff0*/  @!P4 FMUL R61, R61, 16777216 ;  /* 0x4b8000003d3dc820 */ /* 0x000fe40000400000 */
[----:B------:R-:W-:Y:S02]  /*3000*/  FFMA.FTZ R38, R11, 1.1920928955078125e-07, R10 ;  /* 0x340000000b267823 */ /* 0x000fe4000001000a */
[C---:B-1----:R-:W-:Y:S02]  /*3010*/  FMUL R10, R5.reuse, R87 ;  /* 0x00000057050a7220 */ /* 0x042fe40000400000 */
[C---:B------:R-:W-:Y:S02]  /*3020*/  FMUL R11, R5.reuse, R86 ;  /* 0x00000056050b7220 */ /* 0x040fe40000400000 */
[C---:B------:R-:W-:Y:S02]  /*3030*/  FMUL R17, R5.reuse, R63 ;  /* 0x0000003f05117220 */ /* 0x040fe40000400000 */
[----:B------:R-:W-:-:S02]  /*3040*/  FMUL R14, R5, R62 ;  /* 0x0000003e050e7220 */ /* 0x000fc40000400000 */
[C---:B------:R-:W-:Y:S02]  /*3050*/  FMUL R18, R5.reuse, R79 ;  /* 0x0000004f05127220 */ /* 0x040fe40000400000 */
[C---:B------:R-:W-:Y:S02]  /*3060*/  FMUL R19, R5.reuse, R78 ;  /* 0x0000004e05137220 */ /* 0x040fe40000400000 */
[C---:B------:R-:W-:Y:S02]  /*3070*/  FMUL R21, R5.reuse, R59 ;  /* 0x0000003b05157220 */ /* 0x040fe40000400000 */
[----:B------:R-:W-:Y:S02]  /*3080*/  FMUL R22, R5, R58 ;  /* 0x0000003a05167220 */ /* 0x000fe40000400000 */
[----:B------:R-:W-:Y:S01]  /*3090*/  FFMA.FTZ R6, R7, R6, 0.28857114911079406738 ;  /* 0x3e93bf9907067423 */ /* 0x000fe20000010006 */
[----:B------:R-:W-:Y:S01]  /*30a0*/  F2FP.BF16.PACK_AB R18, R18, R21 ;  /* 0x000000151212723e */ /* 0x000fe200000010ff */
[----:B------:R-:W-:Y:S01]  /*30b0*/  @!P4 FMUL R76, R76, 16777216 ;  /* 0x4b8000004c4cc820 */ /* 0x000fe20000400000 */
[----:B------:R-:W-:Y:S01]  /*30c0*/  F2FP.BF16.PACK_AB R22, R19, R22 ;  /* 0x000000161316723e */ /* 0x000fe200000010ff */
[----:B------:R-:W-:Y:S01]  /*30d0*/  @!P4 FMUL R56, R56, 16777216 ;  /* 0x4b8000003838c820 */ /* 0x000fe20000400000 */
[----:B------:R-:W-:Y:S01]  /*30e0*/  F2FP.BF16.PACK_AB R19, R10, R17 ;  /* 0x000000110a13723e */ /* 0x000fe200000010ff */
[----:B------:R-:W-:-:S02]  /*30f0*/  @P2 FMUL R77, R77, 0.25 ;  /* 0x3e8000004d4d2820 */ /* 0x000fc40000400000 */
[C---:B------:R-:W-:Y:S02]  /*3100*/  FMUL R5, R12.reuse, R85 ;  /* 0x000000550c057220 */ /* 0x040fe40000400000 */
[----:B------:R-:W-:Y:S02]  /*3110*/  FMUL R16, R12, R61 ;  /* 0x0000003d0c107220 */ /* 0x000fe40000400000 */
[----:B------:R-:W-:Y:S01]  /*3120*/  @P2 FMUL R57, R57, 0.25 ;  /* 0x3e80000039392820 */ /* 0x000fe20000400000 */
[----:B------:R-:W-:Y:S01]  /*3130*/  ISETP.GE.U32.AND P2, PT, R0, 0x7f800000, PT ;  /* 0x7f8000000000780c */ /* 0x000fe20003f46070 */
[----:B------:R-:W-:Y:S01]  /*3140*/  FFMA.FTZ R6, R7, R6, -0.36067417263984680176 ;  /* 0xbeb8aa4907067423 */ /* 0x000fe20000010006 */
[----:B------:R-:W-:Y:S01]  /*3150*/  F2FP.BF16.PACK_AB R27, R5, R16 ;  /* 0x00000010051b723e */ /* 0x000fe200000010ff */
[C---:B------:R-:W-:Y:S02]  /*3160*/  FMUL R20, R12.reuse, R76 ;  /* 0x0000004c0c147220 */ /* 0x040fe40000400000 */
[----:B------:R-:W-:-:S02]  /*3170*/  FMUL R23, R12, R56 ;  /* 0x000000380c177220 */ /* 0x000fc40000400000 */
[----:B------:R-:W-:Y:S02]  /*3180*/  @!P4 FMUL R77, R77, 16777216 ;  /* 0x4b8000004d4dc820 */ /* 0x000fe40000400000 */
[----:B------:R-:W-:Y:S01]  /*3190*/  @!P4 FMUL R57, R57, 16777216 ;  /* 0x4b8000003939c820 */ /* 0x000fe20000400000 */
[----:B------:R-:W-:Y:S01]  /*31a0*/  F2FP.BF16.PACK_AB R24, R20, R23 ;  /* 0x000000171418723e */ /* 0x000fe200000010ff */
[----:B------:R-:W-:Y:S01]  /*31b0*/  IMAD R5, R160, c[0x0][0x1c8], RZ ;  /* 0x00007200a0057a24 */ /* 0x000fe200078e02ff */
[----:B------:R-:W-:Y:S01]  /*31c0*/  F2FP.BF16.PACK_AB R23, R11, R14 ;  /* 0x0000000e0b17723e */ /* 0x000fe200000010ff */
[----:B------:R-:W-:Y:S01]  /*31d0*/  FFMA.FTZ R6, R7, R6, 0.48089820146560668945 ;  /* 0x3ef6384a07067423 */ /* 0x000fe20000010006 */
[----:B------:R-:W-:Y:S01]  /*31e0*/  LOP3.LUT R14, R165, 0x10, RZ, 0x3c, !PT ;  /* 0x00000010a50e7812 */ /* 0x000fe200078e3cff */
[----:B------:R-:W-:Y:S01]  /*31f0*/  FMUL R13, R12, R77 ;  /* 0x0000004d0c0d7220 */ /* 0x000fe20000400000 */
[----:B------:R-:W-:Y:S01]  /*3200*/  LEA R11, R42, R5, 0x1 ;  /* 0x000000052a0b7211 */ /* 0x000fe200078e08ff */
[----:B------:R-:W-:Y:S01]  /*3210*/  FMUL R12, R12, R57 ;  /* 0x000000390c0c7220 */ /* 0x000fe20000400000 */
[----:B------:R-:W-:Y:S01]  /*3220*/  STS.64 [R165], R24 ;  /* 0x00000018a5007388 */ /* 0x000fe20000000a00 */
[----:B------:R-:W-:Y:S01]  /*3230*/  FFMA.FTZ R6, R7, R6, -0.72134751081466674805 ;  /* 0xbf38aa3b07067423 */ /* 0x000fe20000010006 */
[----:B------:R-:W-:-:S02]  /*3240*/  LEA R10, P5, R11, R4, 0x1 ;  /* 0x000000040b0a7211 */ /* 0x000fc400078a08ff */
[----:B------:R-:W-:Y:S01]  /*3250*/  F2FP.BF16.PACK_AB R26, R13, R12 ;  /* 0x0000000c0d1a723e */ /* 0x000fe200000010ff */
[----:B------:R-:W-:Y:S01]  /*3260*/  FMUL R6, R7, R6 ;  /* 0x0000000607067220 */ /* 0x000fe20000400000 */
[C---:B------:R-:W-:Y:S02]  /*3270*/  LEA R13, R42.reuse, R11, 0x1 ;  /* 0x0000000b2a0d7211 */ /* 0x040fe400078e08ff */
[----:B------:R-:W-:Y:S01]  /*3280*/  LEA.HI.X.SX32 R11, R11, R52, 0x1, P5 ;  /* 0x000000340b0b7211 */ /* 0x000fe200028f0eff */
[----:B------:R-:W-:Y:S01]  /*3290*/  FMUL R6, R7, R6 ;  /* 0x0000000607067220 */ /* 0x000fe20000400000 */
[----:B------:R-:W-:Y:S01]  /*32a0*/  STS.64 [R165+0x200], R26 ;  /* 0x0002001aa5007388 */ /* 0x000fe20000000a00 */
[----:B------:R-:W-:Y:S01]  /*32b0*/  IMAD R17, R42, 0x2, R13 ;  /* 0x000000022a117824 */ /* 0x000fe200078e020d */
[-C--:B------:R-:W-:Y:S01]  /*32c0*/  LEA R12, P3, R13, R4.reuse, 0x1 ;  /* 0x000000040d0c7211 */ /* 0x080fe200078608ff */
[----:B------:R-:W-:Y:S01]  /*32d0*/  FFMA.FTZ R39, R7, 1.4426950216293334961, R6 ;  /* 0x3fb8aa3b07277823 */ /* 0x000fe20000010006 */
[----:B------:R0:W-:Y:S01]  /*32e0*/  STS.64 [R14+0xa00], R18 ;  /* 0x000a00120e007388 */ /* 0x0001e20000000a00 */
[----:B------:R-:W-:-:S02]  /*32f0*/  LEA R6, P4, R5, R4, 0x1 ;  /* 0x0000000405067211 */ /* 0x000fc400078808ff */
[-C--:B------:R-:W-:Y:S01]  /*3300*/  LEA.HI.X.SX32 R13, R13, R52.reuse, 0x1, P3 ;  /* 0x000000340d0d7211 */ /* 0x080fe200018f0eff */
[----:B------:R1:W-:Y:S01]  /*3310*/  STS.64 [R14+0x800], R22 ;  /* 0x000800160e007388 */ /* 0x0003e20000000a00 */
[----:B------:R-:W-:Y:S01]  /*3320*/  LEA.HI.X.SX32 R7, R5, R52, 0x1, P4 ;  /* 0x0000003405077211 */ /* 0x000fe200020f0eff */
[----:B------:R-:W-:Y:S01]  /*3330*/  FADD R8, R8, R39 ;  /* 0x0000002708087221 */ /* 0x000fe20000000000 */
[----:B------:R-:W-:Y:S01]  /*3340*/  IADD3 R5, R2, -R15, RZ ;  /* 0x8000000f02057210 */ /* 0x000fe20007ffe0ff */
[----:B------:R-:W-:Y:S01]  /*3350*/  BAR.SYNC.DEFER_BLOCKING 0x0 ;  /* 0x0000000000007b1d */ /* 0x000fe20000010000 */
[----:B------:R-:W-:Y:S01]  /*3360*/  @P1 IMAD.MOV.U32 R39, RZ, RZ, 0x7f800000 ;  /* 0x7f800000ff271424 */ /* 0x000fe200078e00ff */
[----:B0-----:R-:W-:Y:S02]  /*3370*/  LEA R19, R42, R17, 0x1 ;  /* 0x000000112a137211 */ /* 0x001fe400078e08ff */
[----:B------:R-:W-:Y:S01]  /*3380*/  FADD R41, R5, -1 ;  /* 0xbf80000005297421 */ /* 0x000fe20000000000 */
[----:B-1----:R-:W-:-:S02]  /*3390*/  LEA R14, P4, R17, R4, 0x1 ;  /* 0x00000004110e7211 */ /* 0x002fc400078808ff */
[C---:B------:R-:W-:Y:S01]  /*33a0*/  IMAD R21, R42.reuse, 0x2, R19 ;  /* 0x000000022a157824 */ /* 0x040fe200078e0213 */
[----:B------:R-:W-:Y:S01]  /*33b0*/  LEA R16, P3, R19, R4, 0x1 ;  /* 0x0000000413107211 */ /* 0x000fe200078608ff */
[----:B------:R-:W-:Y:S01]  /*33c0*/  FFMA.FTZ R22, R41, R28, -0.16845393180847167969 ;  /* 0xbe2c7f3029167423 */ /* 0x000fe2000001001c */
[----:B------:R-:W-:Y:S02]  /*33d0*/  LEA.HI.X.SX32 R15, R17, R52, 0x1, P4 ;  /* 0x00000034110f7211 */ /* 0x000fe400020f0eff */
[C---:B------:R-:W-:Y:S01]  /*33e0*/  LEA R5, R42.reuse, R21, 0x1 ;  /* 0x000000152a057211 */ /* 0x040fe200078e08ff */
[----:B------:R-:W-:Y:S01]  /*33f0*/  FFMA.FTZ R24, R41, R22, 0.1716887056827545166 ;  /* 0x3e2fcf2a29187423 */ /* 0x000fe20000010016 */
[----:B------:R-:W-:Y:S02]  /*3400*/  LEA R18, P4, R21, R4, 0x1 ;  /* 0x0000000415127211 */ /* 0x000fe400078808ff */
[----:B------:R-:W-:Y:S01]  /*3410*/  LEA R23, R42, R5, 0x1 ;  /* 0x000000052a177211 */ /* 0x000fe200078e08ff */
[----:B------:R-:W-:Y:S01]  /*3420*/  FFMA.FTZ R26, R41, R24, -0.17900948226451873779 ;  /* 0xbe374e43291a7423 */ /* 0x000fe20000010018 */
[----:B------:R-:W-:-:S02]  /*3430*/  LEA.HI.X.SX32 R17, R19, R52, 0x1, P3 ;  /* 0x0000003413117211 */ /* 0x000fc400018f0eff */
[----:B------:R-:W-:Y:S01]  /*3440*/  LEA R20, P3, R5, R4, 0x1 ;  /* 0x0000000405147211 */ /* 0x000fe200078608ff */
[C---:B------:R-:W-:Y:S01]  /*3450*/  IMAD R25, R42.reuse, 0x2, R23 ;  /* 0x000000022a197824 */ /* 0x040fe200078e0217 */
[-C--:B------:R-:W-:Y:S01]  /*3460*/  LEA.HI.X.SX32 R19, R21, R52.reuse, 0x1, P4 ;  /* 0x0000003415137211 */ /* 0x080fe200020f0eff */
[----:B------:R-:W0:Y:S01]  /*3470*/  LDS.64 R44, [R32] ;  /* 0x00000000202c7984 */ /* 0x000e220000000a00 */
[----:B------:R-:W-:Y:S01]  /*3480*/  LEA.HI.X.SX32 R21, R5, R52, 0x1, P3 ;  /* 0x0000003405157211 */ /* 0x000fe200018f0eff */
[----:B------:R-:W-:Y:S01]  /*3490*/  FFMA.FTZ R26, R41, R26, 0.20512372255325317383 ;  /* 0x3e520bf4291a7423 */ /* 0x000fe2000001001a */
[C---:B------:R-:W-:Y:S01]  /*34a0*/  LEA R5, R42.reuse, R25, 0x1 ;  /* 0x000000192a057211 */ /* 0x040fe200078e08ff */
[----:B------:R1:W2:Y:S01]  /*34b0*/  LDS.64 R46, [R34] ;  /* 0x00000000222e7984 */ /* 0x0002a20000000a00 */
[----:B------:R-:W-:Y:S01]  /*34c0*/  LEA R24, P3, R25, R4, 0x1 ;  /* 0x0000000419187211 */ /* 0x000fe200078608ff */
[----:B------:R-:W-:Y:S01]  /*34d0*/  FFMA.FTZ R28, R41, R26, -0.24046532809734344482 ;  /* 0xbe763c8b291c7423 */ /* 0x000fe2000001001a */
[C---:B------:R-:W-:Y:S01]  /*34e0*/  LEA R29, R42.reuse, R5, 0x1 ;  /* 0x000000052a1d7211 */ /* 0x040fe200078e08ff */
[----:B------:R-:W3:Y:S01]  /*34f0*/  LDS.64 R48, [R35] ;  /* 0x0000000023307984 */ /* 0x000ee20000000a00 */
[----:B------:R-:W-:Y:S01]  /*3500*/  LEA.HI.X.SX32 R25, R25, R52, 0x1, P3 ;  /* 0x0000003419197211 */ /* 0x000fe200018f0eff */
[----:B------:R-:W-:Y:S01]  /*3510*/  FFMA.FTZ R30, R41, R28, 0.28857114911079406738 ;  /* 0x3e93bf99291e7423 */ /* 0x000fe2000001001c */
[-C--:B------:R-:W-:Y:S01]  /*3520*/  LEA R26, P3, R5, R4.reuse, 0x1 ;  /* 0x00000004051a7211 */ /* 0x080fe200078608ff */
[----:B------:R4:W5:Y:S01]  /*3530*/  LDS.64 R50, [R36] ;  /* 0x0000000024327984 */ /* 0x0009620000000a00 */
[----:B------:R-:W-:Y:S01]  /*3540*/  IMAD R31, R42, 0x2, R29 ;  /* 0x000000022a1f7824 */ /* 0x000fe200078e021d */
[----:B------:R-:W-:Y:S01]  /*3550*/  LEA R22, P4, R23, R4, 0x1 ;  /* 0x0000000417167211 */ /* 0x000fe200078808ff */
[----:B------:R-:W-:Y:S01]  /*3560*/  FFMA.FTZ R30, R41, R30, -0.36067417263984680176 ;  /* 0xbeb8aa49291e7423 */ /* 0x000fe2000001001e */
[----:B------:R-:W-:-:S02]  /*3570*/  LEA.HI.X.SX32 R27, R5, R52, 0x1, P3 ;  /* 0x00000034051b7211 */ /* 0x000fc400018f0eff */
[C---:B------:R-:W-:Y:S01]  /*3580*/  LEA R33, R42.reuse, R31, 0x1 ;  /* 0x0000001f2a217211 */ /* 0x040fe200078e08ff */
[----:B-1----:R-:W-:Y:S01]  /*3590*/  FFMA.FTZ R34, R41, R30, 0.48089820146560668945 ;  /* 0x3ef6384a29227423 */ /* 0x002fe2000001001e */
[----:B------:R-:W-:Y:S02]  /*35a0*/  LEA.HI.X.SX32 R23, R23, R52, 0x1, P4 ;  /* 0x0000003417177211 */ /* 0x000fe400020f0eff */
[C---:B------:R-:W-:Y:S01]  /*35b0*/  LEA R5, R42.reuse, R33, 0x1 ;  /* 0x000000212a057211 */ /* 0x040fe200078e08ff */
[----:B------:R-:W-:Y:S01]  /*35c0*/  FFMA.FTZ R34, R41, R34, -0.72134751081466674805 ;  /* 0xbf38aa3b29227423 */ /* 0x000fe20000010022 */
[-C--:B------:R-:W-:Y:S02]  /*35d0*/  LEA R28, P4, R29, R4.reuse, 0x1 ;  /* 0x000000041d1c7211 */ /* 0x080fe400078808ff */
[----:B------:R-:W-:Y:S01]  /*35e0*/  LEA R30, P3, R31, R4, 0x1 ;  /* 0x000000041f1e7211 */ /* 0x000fe200078608ff */
[----:B------:R-:W-:Y:S01]  /*35f0*/  IMAD R37, R42, 0x2, R5 ;  /* 0x000000022a257824 */ /* 0x000fe200078e0205 */
[----:B------:R-:W-:-:S02]  /*3600*/  LEA.HI.X.SX32 R29, R29, R52, 0x1, P4 ;  /* 0x000000341d1d7211 */ /* 0x000fc400020f0eff */
[----:B------:R-:W-:Y:S02]  /*3610*/  LEA R32, P4, R33, R4, 0x1 ;  /* 0x0000000421207211 */ /* 0x000fe400078808ff */
[----:B------:R-:W-:Y:S01]  /*3620*/  LEA R43, R42, R37, 0x1 ;  /* 0x000000252a2b7211 */ /* 0x000fe200078e08ff */
[----:B------:R-:W-:Y:S01]  /*3630*/  FMUL R42, R41, R34 ;  /* 0x00000022292a7220 */ /* 0x000fe20000400000 */
[-C--:B------:R-:W-:Y:S02]  /*3640*/  LEA.HI.X.SX32 R31, R31, R52.reuse, 0x1, P3 ;  /* 0x000000341f1f7211 */ /* 0x080fe400018f0eff */
[----:B------:R-:W-:Y:S01]  /*3650*/  LEA.HI.X.SX32 R33, R33, R52, 0x1, P4 ;  /* 0x0000003421217211 */ /* 0x000fe200020f0eff */
[----:B------:R-:W-:Y:S01]  /*3660*/  FMUL R42, R41, R42 ;  /* 0x0000002a292a7220 */ /* 0x000fe20000400000 */
[-C--:B------:R-:W-:Y:S02]  /*3670*/  LEA R34, P3, R5, R4.reuse, 0x1 ;  /* 0x0000000405227211 */ /* 0x080fe400078608ff */
[-C--:B----4-:R-:W-:Y:S01]  /*3680*/  LEA R36, P4, R37, R4.reuse, 0x1 ;  /* 0x0000000425247211 */ /* 0x090fe200078808ff */
[----:B------:R-:W-:Y:S01]  /*3690*/  FFMA.FTZ R41, R41, 1.4426950216293334961, R42 ;  /* 0x3fb8aa3b29297823 */ /* 0x000fe2000001002a */
[----:B------:R-:W-:Y:S01]  /*36a0*/  LEA R4, P5, R43, R4, 0x1 ;  /* 0x000000042b047211 */ /* 0x000fe200078a08ff */
[----:B0-----:R0:W-:Y:S01]  /*36b0*/  STG.E.U16 [R6.64], R44 ;  /* 0x0000002c06007986 */ /* 0x0011e2000c101504 */
[-C--:B------:R-:W-:Y:S01]  /*36c0*/  LEA.HI.X.SX32 R35, R5, R52.reuse, 0x1, P3 ;  /* 0x0000003405237211 */ /* 0x080fe200018f0eff */
[----:B------:R-:W-:Y:S01]  /*36d0*/  FADD R38, R38, R41 ;  /* 0x0000002926267221 */ /* 0x000fe20000000000 */
[----:B------:R-:W-:Y:S01]  /*36e0*/  LEA.HI.X.SX32 R5, R43, R52, 0x1, P5 ;  /* 0x000000342b057211 */ /* 0x000fe200028f0eff */
[----:B------:R-:W-:Y:S01]  /*36f0*/  @P1 FFMA.FTZ R38, R2, R39, +INF ;  /* 0x7f80000002261423 */ /* 0x000fe20000010027 */
[----:B------:R-:W-:Y:S01]  /*3700*/  @P2 MOV R43, 0x7f800000 ;  /* 0x7f800000002b2802 */ /* 0x000fe20000000f00 */
[----:B--2---:R1:W-:Y:S01]  /*3710*/  STG.E.U16 [R10.64], R46 ;  /* 0x0000002e0a007986 */ /* 0x0043e2000c101504 */
[----:B------:R-:W-:-:S02]  /*3720*/  FSETP.NEU.AND P3, PT, R0, RZ, PT ;  /* 0x000000ff0000720b */ /* 0x000fc40003f6d000 */
[----:B------:R-:W-:Y:S01]  /*3730*/  LEA.HI.X.SX32 R37, R37, R52, 0x1, P4 ;  /* 0x0000003425257211 */ /* 0x000fe200020f0eff */
[----:B------:R-:W-:Y:S01]  /*3740*/  @P2 FFMA.FTZ R8, R0, R43, +INF ;  /* 0x7f80000000082423 */ /* 0x000fe2000001002b */
[----:B------:R-:W-:Y:S01]  /*3750*/  FSETP.NEU.AND P2, PT, R2, RZ, PT ;  /* 0x000000ff0200720b */ /* 0x000fe20003f4d000 */
[----:B---3--:R2:W-:Y:S01]  /*3760*/  STG.E.U16 [R12.64], R48 ;  /* 0x000000300c007986 */ /* 0x0085e2000c101504 */
[----:B------:R-:W-:Y:S02]  /*3770*/  PRMT R0, R44, 0x7632, R0 ;  /* 0x000076322c007816 */ /* 0x000fe40000000000 */
[----:B------:R-:W-:Y:S01]  /*3780*/  PRMT R2, R46, 0x7632, R2 ;  /* 0x000076322e027816 */ /* 0x000fe20000000002 */
[----:B-----5:R-:W-:Y:S01]  /*3790*/  STG.E.U16 [R14.64], R50 ;  /* 0x000000320e007986 */ /* 0x020fe2000c101504 */
[----:B0-----:R-:W-:Y:S02]  /*37a0*/  PRMT R7, R48, 0x7632, R7 ;  /* 0x0000763230077816 */ /* 0x001fe40000000007 */
[----:B-1----:R-:W-:Y:S01]  /*37b0*/  PRMT R11, R50, 0x7632, R11 ;  /* 0x00007632320b7816 */ /* 0x002fe2000000000b */
[----:B------:R0:W-:Y:S01]  /*37c0*/  STG.E.U16 [R16.64], R0 ;  /* 0x0000000010007986 */ /* 0x0001e2000c101504 */
[----:B------:R-:W-:-:S02]  /*37d0*/  PRMT R10, R45, 0x7632, R10 ;  /* 0x000076322d0a7816 */ /* 0x000fc4000000000a */
[----:B------:R-:W-:Y:S01]  /*37e0*/  FSEL R8, R8, -INF , P3 ;  /* 0xff80000008087808 */ /* 0x000fe20001800000 */
[----:B------:R-:W-:Y:S01]  /*37f0*/  STG.E.U16 [R18.64], R2 ;  /* 0x0000000212007986 */ /* 0x000fe2000c101504 */
[----:B--2---:R-:W-:-:S03]  /*3800*/  PRMT R12, R49, 0x7632, R12 ;  /* 0x00007632310c7816 */ /* 0x004fc6000000000c */
[----:B------:R1:W-:Y:S01]  /*3810*/  STG.E.U16 [R20.64], R7 ;  /* 0x0000000714007986 */ /* 0x0003e2000c101504 */
[----:B------:R-:W-:-:S03]  /*3820*/  FFMA R6, R8, 0.69314718246459960938, R9 ;  /* 0x3f31721808067823 */ /* 0x000fc60000000009 */
[----:B------:R2:W-:Y:S01]  /*3830*/  STG.E.U16 [R22.64], R11 ;  /* 0x0000000b16007986 */ /* 0x0005e2000c101504 */
[----:B0-----:R-:W-:Y:S02]  /*3840*/  PRMT R17, R47, 0x7632, R17 ;  /* 0x000076322f117816 */ /* 0x001fe40000000011 */
[----:B------:R-:W-:Y:S01]  /*3850*/  PRMT R0, R51, 0x7632, R0 ;  /* 0x0000763233007816 */ /* 0x000fe20000000000 */
[----:B------:R2:W-:Y:S04]  /*3860*/  STG.E.U16 [R24.64], R45 ;  /* 0x0000002d18007986 */ /* 0x0005e8000c101504 */
[----:B------:R2:W-:Y:S01]  /*3870*/  STG.E.U16 [R26.64], R47 ;  /* 0x0000002f1a007986 */ /* 0x0005e2000c101504 */
[----:B-1----:R-:W-:-:S03]  /*3880*/  FSEL R7, R38, -INF , P2 ;  /* 0xff80000026077808 */ /* 0x002fc60001000000 */
[----:B------:R2:W-:Y:S02]  /*3890*/  STG.E.U16 [R28.64], R49 ;  /* 0x000000311c007986 */ /* 0x0005e4000c101504 */
[----:B------:R-:W-:Y:S02]  /*38a0*/  FFMA R7, R7, 0.69314718246459960938, R40 ;  /* 0x3f31721807077823 */ /* 0x000fe40000000028 */
[----:B------:R2:W-:Y:S04]  /*38b0*/  STG.E.U16 [R30.64], R51 ;  /* 0x000000331e007986 */ /* 0x0005e8000c101504 */
[----:B------:R2:W-:Y:S04]  /*38c0*/  STG.E.U16 [R32.64], R10 ;  /* 0x0000000a20007986 */ /* 0x0005e8000c101504 */
[----:B------:R2:W-:Y:S04]  /*38d0*/  STG.E.U16 [R34.64], R17 ;  /* 0x0000001122007986 */ /* 0x0005e8000c101504 */
[----:B------:R2:W-:Y:S04]  /*38e0*/  STG.E.U16 [R36.64], R12 ;  /* 0x0000000c24007986 */ /* 0x0005e8000c101504 */
[----:B------:R2:W-:Y:S04]  /*38f0*/  STG.E.U16 [R4.64], R0 ;  /* 0x0000000004007986 */ /* 0x0005e8000c101504 */
[----:B------:R-:W-:Y:S06]  /*3900*/  BAR.SYNC.DEFER_BLOCKING 0x0 ;  /* 0x0000000000007b1d */ /* 0x000fec0000010000 */
[----:B------:R2:W-:Y:S04]  /*3910*/  STS.64 [R163], R6 ;  /* 0x00000006a3007388 */ /* 0x0005e80000000a00 */
[----:B------:R-:W-:Y:S06]  /*3920*/  BAR.SYNC.DEFER_BLOCKING 0x0 ;  /* 0x0000000000007b1d */ /* 0x000fec0000010000 */
[----:B------:R-:W-:Y:S05]  /*3930*/  @P0 EXIT ;  /* 0x000000000000094d */ /* 0x000fea0003800000 */
[----:B--2---:R-:W0:Y:S01]  /*3940*/  LDS R3, [R3] ;  /* 0x0000000003037984 */ /* 0x004e220000000800 */
[----:B------:R-:W-:Y:S01]  /*3950*/  IMAD R164, R164, c[0x0][0x1cc], RZ ;  /* 0x00007300a4a47a24 */ /* 0x000fe200078e02ff */
[C---:B------:R-:W-:Y:S01]  /*3960*/  SHF.L.U32 R5, R157.reuse, 0x2, RZ ;  /* 0x000000029d057819 */ /* 0x040fe200000006ff */
[----:B------:R-:W-:-:S03]  /*3970*/  IMAD.HI R157, R157, 0x4, RZ ;  /* 0x000000049d9d7827 */ /* 0x000fc600078e02ff */
[C---:B------:R-:W-:Y:S01]  /*3980*/  SHF.L.U32 R4, R164.reuse, 0x2, RZ ;  /* 0x00000002a4047819 */ /* 0x040fe200000006ff */
[----:B------:R-:W-:-:S03]  /*3990*/  IMAD.HI R164, R164, 0x4, RZ ;  /* 0x00000004a4a47827 */ /* 0x000fc600078e02ff */
[----:B------:R-:W-:-:S04]  /*39a0*/  IADD3 R4, P0, P1, R5, c[0x0][0x180], R4 ;  /* 0x0000600005047a10 */ /* 0x000fc8000791e004 */
[----:B------:R-:W-:-:S05]  /*39b0*/  IADD3.X R5, R157, c[0x0][0x184], R164, P0, P1 ;  /* 0x000061009d057a10 */ /* 0x000fca00007e24a4 */
[----:B0-----:R-:W-:Y:S01]  /*39c0*/  STG.E [R4.64], R3 ;  /* 0x0000000304007986 */ /* 0x001fe2000c101904 */
[----:B------:R-:W-:Y:S05]  /*39d0*/  EXIT ;  /* 0x000000000000794d */ /* 0x000fea0003800000 */
.L_x_2:
[----:B------:R-:W-:-:S00]  /*39e0*/  BRA `(.L_x_2) ;  /* 0xfffffff000007947 */ /* 0x000fc0000383ffff */
[----:B------:R-:W-:-:S00]  /*39f0*/  NOP ;  /* 0x0000000000007918 */ /* 0x000fc00000000000 */
        /* <DEDUP_REMOVED lines=8> */
.L_x_3:


//--------------------- .nv.global.init           --------------------------
	.section	.nv.global.init,"aw",@progbits
.nv.global.init:
	.type		_$_str,@object
	.size		_$_str,(.L_0 - _$_str)
_$_str:
        /*0000*/ 	.byte	0x5f, 0x5f, 0x43, 0x55, 0x44, 0x41, 0x5f, 0x46, 0x54, 0x5a, 0x00
.L_0:


//--------------------- .nv.shared.attn_fwd       --------------------------
	.section	.nv.shared.attn_fwd,"aw",@nobits
	.sectionflags	@""
	.align	16
